def attn_fwd(
    Q,
    K,
    V,
    Out,
    Lse,
    sm_scale,
    stride_qz,
    stride_qh,
    stride_qm,
    stride_qk,
    stride_kz,
    stride_kh,
    stride_kn,
    stride_kk,
    stride_vz,
    stride_vh,
    stride_vn,
    stride_vk,
    stride_oz,
    stride_oh,
    stride_om,
    stride_ok,
    seqlen_q,
    seqlen_k,
    BLOCK_M: tl.constexpr,
    BLOCK_N: tl.constexpr,
    HEAD_DIM: tl.constexpr,
    CAUSAL: tl.constexpr,
):
    start_m = tl.program_id(0)
    off_hz = tl.program_id(1)
    q_off = off_hz * stride_qh
    k_off = off_hz * stride_kh
    v_off = off_hz * stride_vh
    offs_m = start_m * BLOCK_M + tl.arange(0, BLOCK_M)
    offs_d = tl.arange(0, HEAD_DIM)
    offs_n = tl.arange(0, BLOCK_N)
    q_ptrs = Q + q_off + offs_m[:, None] * stride_qm + offs_d[None, :] * stride_qk
    k_ptrs = K + k_off + offs_d[:, None] * stride_kk + offs_n[None, :] * stride_kn
    v_ptrs = V + v_off + offs_n[:, None] * stride_vn + offs_d[None, :] * stride_vk
    m_i = tl.full([BLOCK_M], float("-inf"), dtype=tl.float32)
    l_i = tl.zeros([BLOCK_M], dtype=tl.float32) + 1.0
    acc = tl.zeros([BLOCK_M, HEAD_DIM], dtype=tl.float32)
    q = tl.load(q_ptrs)
    acc, l_i, m_i = _attn_fwd_inner(
        acc,
        l_i,
        m_i,
        q,
        k_ptrs,
        v_ptrs,
        sm_scale,
        stride_kn,
        stride_vn,
        start_m,
        seqlen_k,
        BLOCK_M,
        BLOCK_N,
        HEAD_DIM,
        CAUSAL,
    )
    acc = acc / l_i[:, None]
    lse = m_i + tl.math.log2(l_i) / 1.4426950408889634
    o_ptrs = (
        Out
        + off_hz * stride_oh
        + offs_m[:, None] * stride_om
        + offs_d[None, :] * stride_ok
    )
    tl.store(o_ptrs, acc.to(Out.dtype.element_ty))
    tl.store(Lse + off_hz * seqlen_q + offs_m, lse)

# config = {"BLOCK_M": 64, "BLOCK_N": 16, "HEAD_DIM": 16, "arch": "sm_90", "causal": false, "dtype": "bf16", "num_stages": 2, "num_warps": 4}
# arch = sm_90


// ===== COMPILED SASS (sm_90a) =====

	.target	sm_90a

	.elftype	@"ET_EXEC"


//--------------------- .note.nv.tkinfo           --------------------------
	.section	.note.nv.tkinfo,"",@"SHT_NOTE"
	.sectionflags	@"SHF_NOTE_NV_TKINFO"
	.tkinfo
        /*0018*/ 	.word	0x00000002
        /*0030*/ 	.string	""
        /*0030*/ 	.string	"ptxas"
        /*0030*/ 	.string	"Cuda compilation tools, release 13.0, V13.0.88"
        /*0030*/ 	.string	"Build cuda_13.0.r13.0/compiler.36424714_0"
        /*0030*/ 	.string	"-v  -suppress-debug-info  -lineinfo  -arch sm_90a "



//--------------------- .note.nv.cuinfo           --------------------------
	.section	.note.nv.cuinfo,"",@"SHT_NOTE"
	.sectionflags	@"SHF_NOTE_NV_CUINFO"
        /*0018*/ 	.short	0x0002
        /*001a*/ 	.short	0x005a
        /*001c*/ 	.short	0x0082
	.zero		2


//--------------------- .nv.info                  --------------------------
	.section	.nv.info,"",@"SHT_CUDA_INFO"
	.align	4


	//----- nvinfo : EIATTR_REGCOUNT
	.align		4
        /*0000*/ 	.byte	0x04, 0x2f
        /*0002*/ 	.short	(.L_2 - .L_1)
	.align		4
.L_1:
        /*0004*/ 	.word	index@(attn_fwd)
        /*0008*/ 	.word	0x0000002b


	//----- nvinfo : EIATTR_FRAME_SIZE
	.align		4
.L_2:
        /*000c*/ 	.byte	0x04, 0x11
        /*000e*/ 	.short	(.L_4 - .L_3)
	.align		4
.L_3:
        /*0010*/ 	.word	index@(attn_fwd)
        /*0014*/ 	.word	0x00000000


	//----- nvinfo : EIATTR_MIN_STACK_SIZE
	.align		4
.L_4:
        /*0018*/ 	.byte	0x04, 0x12
        /*001a*/ 	.short	(.L_6 - .L_5)
	.align		4
.L_5:
        /*001c*/ 	.word	index@(attn_fwd)
        /*0020*/ 	.word	0x00000000
.L_6:


//--------------------- .nv.compat                --------------------------
	.section	.nv.compat,"",@"SHT_CUDA_COMPAT_INFO"
	.align	4
        /*0000*/ 	.byte	0x02, 0x09, 0x01, 0x00, 0x02, 0x02, 0x04, 0x00, 0x02, 0x05, 0x05, 0x00, 0x03, 0x07, 0x01, 0x01
        /*0010*/ 	.byte	0x02, 0x03, 0x00, 0x00, 0x02, 0x06, 0x01, 0x00, 0x04, 0x0b, 0x08, 0x00, 0x00, 0x00, 0x00, 0x00
        /*0020*/ 	.byte	0x00, 0x00, 0x00, 0x00


//--------------------- .nv.info.attn_fwd         --------------------------
	.section	.nv.info.attn_fwd,"",@"SHT_CUDA_INFO"
	.sectionflags	@""
	.align	4


	//----- nvinfo : EIATTR_CUDA_API_VERSION
	.align		4
        /*0000*/ 	.byte	0x04, 0x37
        /*0002*/ 	.short	(.L_8 - .L_7)
.L_7:
        /*0004*/ 	.word	0x00000082


	//----- nvinfo : EIATTR_KPARAM_INFO
	.align		4
.L_8:
        /*0008*/ 	.byte	0x04, 0x17
        /*000a*/ 	.short	(.L_10 - .L_9)
.L_9:
        /*000c*/ 	.word	0x00000000
        /*0010*/ 	.short	0x0019
        /*0012*/ 	.short	0x0080
        /*0014*/ 	.byte	0x00, 0xf4, 0x21, 0x00


	//----- nvinfo : EIATTR_KPARAM_INFO
	.align		4
.L_10:
        /*0018*/ 	.byte	0x04, 0x17
        /*001a*/ 	.short	(.L_12 - .L_11)
.L_11:
        /*001c*/ 	.word	0x00000000
        /*0020*/ 	.short	0x0018
        /*0022*/ 	.short	0x0078
        /*0024*/ 	.byte	0x00, 0xf4, 0x21, 0x00


	//----- nvinfo : EIATTR_KPARAM_INFO
	.align		4
.L_12:
        /*0028*/ 	.byte	0x04, 0x17
        /*002a*/ 	.short	(.L_14 - .L_13)
.L_13:
        /*002c*/ 	.word	0x00000000
        /*0030*/ 	.short	0x0017
        /*0032*/ 	.short	0x0070
        /*0034*/ 	.byte	0x00, 0xf0, 0x11, 0x00


	//----- nvinfo : EIATTR_KPARAM_INFO
	.align		4
.L_14:
        /*0038*/ 	.byte	0x04, 0x17
        /*003a*/ 	.short	(.L_16 - .L_15)
.L_15:
        /*003c*/ 	.word	0x00000000
        /*0040*/ 	.short	0x0016
        /*0042*/ 	.short	0x006c
        /*0044*/ 	.byte	0x00, 0xf0, 0x11, 0x00


	//----- nvinfo : EIATTR_KPARAM_INFO
	.align		4
.L_16:
        /*0048*/ 	.byte	0x04, 0x17
        /*004a*/ 	.short	(.L_18 - .L_17)
.L_17:
        /*004c*/ 	.word	0x00000000
        /*0050*/ 	.short	0x0015
        /*0052*/ 	.short	0x0068
        /*0054*/ 	.byte	0x00, 0xf0, 0x11, 0x00


	//----- nvinfo : EIATTR_KPARAM_INFO
	.align		4
.L_18:
        /*0058*/ 	.byte	0x04, 0x17
        /*005a*/ 	.short	(.L_20 - .L_19)
.L_19:
        /*005c*/ 	.word	0x00000000
        /*0060*/ 	.short	0x0014
        /*0062*/ 	.short	0x0064
        /*0064*/ 	.byte	0x00, 0xf0, 0x11, 0x00


	//----- nvinfo : EIATTR_KPARAM_INFO
	.align		4
.L_20:
        /*0068*/ 	.byte	0x04, 0x17
        /*006a*/ 	.short	(.L_22 - .L_21)
.L_21:
        /*006c*/ 	.word	0x00000000
        /*0070*/ 	.short	0x0013
        /*0072*/ 	.short	0x0060
        /*0074*/ 	.byte	0x00, 0xf0, 0x11, 0x00


	//----- nvinfo : EIATTR_KPARAM_INFO
	.align		4
.L_22:
        /*0078*/ 	.byte	0x04, 0x17
        /*007a*/ 	.short	(.L_24 - .L_23)
.L_23:
        /*007c*/ 	.word	0x00000000
        /*0080*/ 	.short	0x0012
        /*0082*/ 	.short	0x005c
        /*0084*/ 	.byte	0x00, 0xf0, 0x11, 0x00


	//----- nvinfo : EIATTR_KPARAM_INFO
	.align		4
.L_24:
        /*0088*/ 	.byte	0x04, 0x17
        /*008a*/ 	.short	(.L_26 - .L_25)
.L_25:
        /*008c*/ 	.word	0x00000000
        /*0090*/ 	.short	0x0011
        /*0092*/ 	.short	0x0058
        /*0094*/ 	.byte	0x00, 0xf0, 0x11, 0x00


	//----- nvinfo : EIATTR_KPARAM_INFO
	.align		4
.L_26:
        /*0098*/ 	.byte	0x04, 0x17
        /*009a*/ 	.short	(.L_28 - .L_27)
.L_27:
        /*009c*/ 	.word	0x00000000
        /*00a0*/ 	.short	0x0010
        /*00a2*/ 	.short	0x0054
        /*00a4*/ 	.byte	0x00, 0xf0, 0x11, 0x00


	//----- nvinfo : EIATTR_KPARAM_INFO
	.align		4
.L_28:
        /*00a8*/ 	.byte	0x04, 0x17
        /*00aa*/ 	.short	(.L_30 - .L_29)
.L_29:
        /*00ac*/ 	.word	0x00000000
        /*00b0*/ 	.short	0x000f
        /*00b2*/ 	.short	0x0050
        /*00b4*/ 	.byte	0x00, 0xf0, 0x11, 0x00


	//----- nvinfo : EIATTR_KPARAM_INFO
	.align		4
.L_30:
        /*00b8*/ 	.byte	0x04, 0x17
        /*00ba*/ 	.short	(.L_32 - .L_31)
.L_31:
        /*00bc*/ 	.word	0x00000000
        /*00c0*/ 	.short	0x000e
        /*00c2*/ 	.short	0x004c
        /*00c4*/ 	.byte	0x00, 0xf0, 0x11, 0x00


	//----- nvinfo : EIATTR_KPARAM_INFO
	.align		4
.L_32:
        /*00c8*/ 	.byte	0x04, 0x17
        /*00ca*/ 	.short	(.L_34 - .L_33)
.L_33:
        /*00cc*/ 	.word	0x00000000
        /*00d0*/ 	.short	0x000d
        /*00d2*/ 	.short	0x0048
        /*00d4*/ 	.byte	0x00, 0xf0, 0x11, 0x00


	//----- nvinfo : EIATTR_KPARAM_INFO
	.align		4
.L_34:
        /*00d8*/ 	.byte	0x04, 0x17
        /*00da*/ 	.short	(.L_36 - .L_35)
.L_35:
        /*00dc*/ 	.word	0x00000000
        /*00e0*/ 	.short	0x000c
        /*00e2*/ 	.short	0x0044
        /*00e4*/ 	.byte	0x00, 0xf0, 0x11, 0x00


	//----- nvinfo : EIATTR_KPARAM_INFO
	.align		4
.L_36:
        /*00e8*/ 	.byte	0x04, 0x17
        /*00ea*/ 	.short	(.L_38 - .L_37)
.L_37:
        /*00ec*/ 	.word	0x00000000
        /*00f0*/ 	.short	0x000b
        /*00f2*/ 	.short	0x0040
        /*00f4*/ 	.byte	0x00, 0xf0, 0x11, 0x00


	//----- nvinfo : EIATTR_KPARAM_INFO
	.align		4
.L_38:
        /*00f8*/ 	.byte	0x04, 0x17
        /*00fa*/ 	.short	(.L_40 - .L_39)
.L_39:
        /*00fc*/ 	.word	0x00000000
        /*0100*/ 	.short	0x000a
        /*0102*/ 	.short	0x003c
        /*0104*/ 	.byte	0x00, 0xf0, 0x11, 0x00


	//----- nvinfo : EIATTR_KPARAM_INFO
	.align		4
.L_40:
        /*0108*/ 	.byte	0x04, 0x17
        /*010a*/ 	.short	(.L_42 - .L_41)
.L_41:
        /*010c*/ 	.word	0x00000000
        /*0110*/ 	.short	0x0009
        /*0112*/ 	.short	0x0038
        /*0114*/ 	.byte	0x00, 0xf0, 0x11, 0x00


	//----- nvinfo : EIATTR_KPARAM_INFO
	.align		4
.L_42:
        /*0118*/ 	.byte	0x04, 0x17
        /*011a*/ 	.short	(.L_44 - .L_43)
.L_43:
        /*011c*/ 	.word	0x00000000
        /*0120*/ 	.short	0x0008
        /*0122*/ 	.short	0x0034
        /*0124*/ 	.byte	0x00, 0xf0, 0x11, 0x00


	//----- nvinfo : EIATTR_KPARAM_INFO
	.align		4
.L_44:
        /*0128*/ 	.byte	0x04, 0x17
        /*012a*/ 	.short	(.L_46 - .L_45)
.L_45:
        /*012c*/ 	.word	0x00000000
        /*0130*/ 	.short	0x0007
        /*0132*/ 	.short	0x0030
        /*0134*/ 	.byte	0x00, 0xf0, 0x11, 0x00


	//----- nvinfo : EIATTR_KPARAM_INFO
	.align		4
.L_46:
        /*0138*/ 	.byte	0x04, 0x17
        /*013a*/ 	.short	(.L_48 - .L_47)
.L_47:
        /*013c*/ 	.word	0x00000000
        /*0140*/ 	.short	0x0006
        /*0142*/ 	.short	0x002c
        /*0144*/ 	.byte	0x00, 0xf0, 0x11, 0x00


	//----- nvinfo : EIATTR_KPARAM_INFO
	.align		4
.L_48:
        /*0148*/ 	.byte	0x04, 0x17
        /*014a*/ 	.short	(.L_50 - .L_49)
.L_49:
        /*014c*/ 	.word	0x00000000
        /*0150*/ 	.short	0x0005
        /*0152*/ 	.short	0x0028
        /*0154*/ 	.byte	0x00, 0xf0, 0x11, 0x00


	//----- nvinfo : EIATTR_KPARAM_INFO
	.align		4
.L_50:
        /*0158*/ 	.byte	0x04, 0x17
        /*015a*/ 	.short	(.L_52 - .L_51)
.L_51:
        /*015c*/ 	.word	0x00000000
        /*0160*/ 	.short	0x0004
        /*0162*/ 	.short	0x0020
        /*0164*/ 	.byte	0x00, 0xf4, 0x21, 0x00


	//----- nvinfo : EIATTR_KPARAM_INFO
	.align		4
.L_52:
        /*0168*/ 	.byte	0x04, 0x17
        /*016a*/ 	.short	(.L_54 - .L_53)
.L_53:
        /*016c*/ 	.word	0x00000000
        /*0170*/ 	.short	0x0003
        /*0172*/ 	.short	0x0018
        /*0174*/ 	.byte	0x00, 0xf4, 0x21, 0x00


	//----- nvinfo : EIATTR_KPARAM_INFO
	.align		4
.L_54:
        /*0178*/ 	.byte	0x04, 0x17
        /*017a*/ 	.short	(.L_56 - .L_55)
.L_55:
        /*017c*/ 	.word	0x00000000
        /*0180*/ 	.short	0x0002
        /*0182*/ 	.short	0x0010
        /*0184*/ 	.byte	0x00, 0xf4, 0x21, 0x00


	//----- nvinfo : EIATTR_KPARAM_INFO
	.align		4
.L_56:
        /*0188*/ 	.byte	0x04, 0x17
        /*018a*/ 	.short	(.L_58 - .L_57)
.L_57:
        /*018c*/ 	.word	0x00000000
        /*0190*/ 	.short	0x0001
        /*0192*/ 	.short	0x0008
        /*0194*/ 	.byte	0x00, 0xf4, 0x21, 0x00


	//----- nvinfo : EIATTR_KPARAM_INFO
	.align		4
.L_58:
        /*0198*/ 	.byte	0x04, 0x17
        /*019a*/ 	.short	(.L_60 - .L_59)
.L_59:
        /*019c*/ 	.word	0x00000000
        /*01a0*/ 	.short	0x0000
        /*01a2*/ 	.short	0x0000
        /*01a4*/ 	.byte	0x00, 0xf4, 0x21, 0x00


	//----- nvinfo : EIATTR_SPARSE_MMA_MASK
	.align		4
.L_60:
        /*01a8*/ 	.byte	0x03, 0x50
        /*01aa*/ 	.short	0x0000


	//----- nvinfo : EIATTR_MAXREG_COUNT
	.align		4
        /*01ac*/ 	.byte	0x03, 0x1b
        /*01ae*/ 	.short	0x00ff


	//----- nvinfo : EIATTR_NUM_BARRIERS
	.align		4
        /*01b0*/ 	.byte	0x02, 0x4c
        /*01b2*/ 	.byte	0x01
	.zero		1


	//----- nvinfo : EIATTR_MERCURY_ISA_VERSION
	.align		4
        /*01b4*/ 	.byte	0x03, 0x5f
        /*01b6*/ 	.short	0x0101


	//----- nvinfo : EIATTR_COOP_GROUP_MASK_REGIDS
	.align		4
        /*01b8*/ 	.byte	0x04, 0x29
        /*01ba*/ 	.short	(.L_62 - .L_61)


	//   ....[0]....
.L_61:
        /*01bc*/ 	.word	0xffffffff


	//   ....[1]....
        /*01c0*/ 	.word	0xffffffff


	//   ....[2]....
        /*01c4*/ 	.word	0xffffffff


	//   ....[3]....
        /*01c8*/ 	.word	0xffffffff


	//   ....[4]....
        /*01cc*/ 	.word	0xffffffff


	//   ....[5]....
        /*01d0*/ 	.word	0xffffffff


	//   ....[6]....
        /*01d4*/ 	.word	0xffffffff


	//   ....[7]....
        /*01d8*/ 	.word	0xffffffff


	//----- nvinfo : EIATTR_COOP_GROUP_INSTR_OFFSETS
	.align		4
.L_62:
        /*01dc*/ 	.byte	0x04, 0x28
        /*01de*/ 	.short	(.L_64 - .L_63)


	//   ....[0]....
.L_63:
        /*01e0*/ 	.word	0x00000b20


	//   ....[1]....
        /*01e4*/ 	.word	0x00000b40


	//   ....[2]....
        /*01e8*/ 	.word	0x00000c50


	//   ....[3]....
        /*01ec*/ 	.word	0x00000c80


	//   ....[4]....
        /*01f0*/ 	.word	0x00000e10


	//   ....[5]....
        /*01f4*/ 	.word	0x00000ea0


	//   ....[6]....
        /*01f8*/ 	.word	0x00000fa0


	//   ....[7]....
        /*01fc*/ 	.word	0x00001000


	//----- nvinfo : EIATTR_EXIT_INSTR_OFFSETS
	.align		4
.L_64:
        /*0200*/ 	.byte	0x04, 0x1c
        /*0202*/ 	.short	(.L_66 - .L_65)


	//   ....[0]....
.L_65:
        /*0204*/ 	.word	0x00001c30


	//   ....[1]....
        /*0208*/ 	.word	0x00001c60


	//----- nvinfo : EIATTR_REQNTID
	.align		4
.L_66:
        /*020c*/ 	.byte	0x04, 0x10
        /*020e*/ 	.short	(.L_68 - .L_67)
.L_67:
        /*0210*/ 	.word	0x00000080
        /*0214*/ 	.word	0x00000001
        /*0218*/ 	.word	0x00000001


	//----- nvinfo : EIATTR_CBANK_PARAM_SIZE
	.align		4
.L_68:
        /*021c*/ 	.byte	0x03, 0x19
        /*021e*/ 	.short	0x0088


	//----- nvinfo : EIATTR_PARAM_CBANK
	.align		4
        /*0220*/ 	.byte	0x04, 0x0a
        /*0222*/ 	.short	(.L_70 - .L_69)
	.align		4
.L_69:
        /*0224*/ 	.word	index@(.nv.constant0.attn_fwd)
        /*0228*/ 	.short	0x0210
        /*022a*/ 	.short	0x0088


	//----- nvinfo : EIATTR_SW_WAR
	.align		4
.L_70:
        /*022c*/ 	.byte	0x04, 0x36
        /*022e*/ 	.short	(.L_72 - .L_71)
.L_71:
        /*0230*/ 	.word	0x00000008
.L_72:


//--------------------- .nv.callgraph             --------------------------
	.section	.nv.callgraph,"",@"SHT_CUDA_CALLGRAPH"
	.align	4
	.sectionentsize	8
	.align		4
        /*0000*/ 	.word	0x00000000
	.align		4
        /*0004*/ 	.word	0xffffffff
	.align		4
        /*0008*/ 	.word	0x00000000
	.align		4
        /*000c*/ 	.word	0xfffffffe
	.align		4
        /*0010*/ 	.word	0x00000000
	.align		4
        /*0014*/ 	.word	0xfffffffd
	.align		4
        /*0018*/ 	.word	0x00000000
	.align		4
        /*001c*/ 	.word	0xfffffffc


//--------------------- .nv.constant4             --------------------------
	.section	.nv.constant4,"a",@progbits
	.align	8
	.align		8
.nv.constant4:
        /*0000*/ 	.dword	_$_str


//--------------------- .text.attn_fwd            --------------------------
	.section	.text.attn_fwd,"ax",@progbits
	.align	128
        .global         attn_fwd
        .type           attn_fwd,@function
        .size           attn_fwd,(.L_x_3 - attn_fwd)
        .other          attn_fwd,@"STO_CUDA_ENTRY STV_DEFAULT"
attn_fwd:
.text.attn_fwd:
[----:B------:R-:W-:Y:S01]  /*0000*/  LDC R1, c[0x0][0x28] ;  /* 0x00000a00ff017b82 */ /* 0x000fe20000000800 */
[----:B------:R-:W0:Y:S07]  /*0010*/  S2R R2, SR_TID.X ;  /* 0x0000000000027919 */ /* 0x000e2e0000002100 */
[----:B------:R-:W1:Y:S01]  /*0020*/  LDC R5, c[0x0][0x248] ;  /* 0x00009200ff057b82 */ /* 0x000e620000000800 */
[----:B------:R-:W-:Y:S01]  /*0030*/  ULDC.64 UR4, c[0x0][0x240] ;  /* 0x0000900000047ab9 */ /* 0x000fe20000000a00 */
[----:B------:R-:W-:Y:S01]  /*0040*/  ULDC.64 UR18, c[0x0][0x208] ;  /* 0x0000820000127ab9 */ /* 0x000fe20000000a00 */
[----:B------:R-:W2:Y:S01]  /*0050*/  S2R R0, SR_CTAID.X ;  /* 0x0000000000007919 */ /* 0x000ea20000002500 */
[----:B------:R-:W-:-:S04]  /*0060*/  ULDC UR20, c[0x0][0x280] ;  /* 0x0000a00000147ab9 */ /* 0x000fc80000000800 */
[----:B------:R-:W3:Y:S08]  /*0070*/  S2UR UR13, SR_CTAID.Y ;  /* 0x00000000000d79c3 */ /* 0x000ef00000002600 */
[----:B------:R-:W4:Y:S01]  /*0080*/  LDC.64 R22, c[0x0][0x210] ;  /* 0x00008400ff167b82 */ /* 0x000f220000000a00 */
[----:B0-----:R-:W-:Y:S01]  /*0090*/  SHF.R.U32.HI R6, RZ, 0x6, R2 ;  /* 0x00000006ff067819 */ /* 0x001fe20000011602 */
[----:B---3--:R-:W-:Y:S01]  /*00a0*/  UIMAD UR4, UR13, UR4, URZ ;  /* 0x000000040d0472a4 */ /* 0x008fe2000f8e023f */
[----:B------:R-:W-:-:S02]  /*00b0*/  LOP3.LUT R3, R2, 0x3f, RZ, 0xc0, !PT ;  /* 0x0000003f02037812 */ /* 0x000fc400078ec0ff */
[----:B------:R-:W-:Y:S01]  /*00c0*/  SGXT.U32 R6, R6, 0x1 ;  /* 0x000000010606781a */ /* 0x000fe20000000000 */
[----:B------:R-:W-:Y:S02]  /*00d0*/  USHF.L.U32 UR6, UR4, 0x1, URZ ;  /* 0x0000000104067899 */ /* 0x000fe4000800063f */
[----:B--2---:R-:W-:Y:S02]  /*00e0*/  IMAD R0, R0, 0x40, R3 ;  /* 0x0000004000007824 */ /* 0x004fe400078e0203 */
[----:B-1----:R-:W-:Y:S02]  /*00f0*/  IMAD R6, R6, R5, RZ ;  /* 0x0000000506067224 */ /* 0x002fe400078e02ff */
[----:B------:R-:W-:Y:S01]  /*0100*/  IMAD R4, R0, UR5, RZ ;  /* 0x0000000500047c24 */ /* 0x000fe2000f8e02ff */
[----:B------:R-:W-:Y:S02]  /*0110*/  UIMAD.WIDE UR4, UR4, 0x2, URZ ;  /* 0x00000002040478a5 */ /* 0x000fe4000f8e023f */
[----:B------:R-:W-:Y:S01]  /*0120*/  LEA R8, R5, R6, 0x1 ;  /* 0x0000000605087211 */ /* 0x000fe200078e08ff */
[----:B------:R-:W-:-:S02]  /*0130*/  IMAD.SHL.U32 R7, R4, 0x2, RZ ;  /* 0x0000000204077824 */ /* 0x000fc400078e00ff */
[----:B------:R-:W-:-:S03]  /*0140*/  IMAD.HI R4, R4, 0x2, RZ ;  /* 0x0000000204047827 */ /* 0x000fc600078e02ff */
[----:B----4-:R-:W-:Y:S01]  /*0150*/  IADD3 R21, P0, P1, R7, UR6, R22 ;  /* 0x0000000607157c10 */ /* 0x010fe2000f91e016 */
[----:B------:R-:W-:-:S03]  /*0160*/  IMAD R12, R5, 0x2, R8 ;  /* 0x00000002050c7824 */ /* 0x000fc600078e0208 */
[----:B------:R-:W-:Y:S01]  /*0170*/  IADD3.X R23, R4, UR5, R23, P0, P1 ;  /* 0x0000000504177c10 */ /* 0x000fe200087e2417 */
[C---:B------:R-:W-:Y:S01]  /*0180*/  IMAD R18, R5.reuse, 0x2, R12 ;  /* 0x0000000205127824 */ /* 0x040fe200078e020c */
[-C--:B------:R-:W-:Y:S02]  /*0190*/  LEA R10, P0, R6, R21.reuse, 0x1 ;  /* 0x00000015060a7211 */ /* 0x080fe400078008ff */
[----:B------:R-:W-:Y:S02]  /*01a0*/  LEA R14, P1, R8, R21, 0x1 ;  /* 0x00000015080e7211 */ /* 0x000fe400078208ff */
[C---:B------:R-:W-:Y:S02]  /*01b0*/  LEA R4, R5.reuse, R18, 0x1 ;  /* 0x0000001205047211 */ /* 0x040fe400078e08ff */
[----:B------:R-:W-:Y:S02]  /*01c0*/  LEA.HI.X.SX32 R11, R6, R23, 0x1, P0 ;  /* 0x00000017060b7211 */ /* 0x000fe400000f0eff */
[----:B------:R-:W-:Y:S01]  /*01d0*/  LEA R16, P0, R12, R21, 0x1 ;  /* 0x000000150c107211 */ /* 0x000fe200078008ff */
[----:B------:R-:W-:Y:S01]  /*01e0*/  IMAD R20, R5, 0x2, R4 ;  /* 0x0000000205147824 */ /* 0x000fe200078e0204 */
[-C--:B------:R-:W-:Y:S01]  /*01f0*/  LEA.HI.X.SX32 R15, R8, R23.reuse, 0x1, P1 ;  /* 0x00000017080f7211 */ /* 0x080fe200008f0eff */
[----:B------:R0:W2:Y:S01]  /*0200*/  LDG.E.U16 R10, desc[UR18][R10.64] ;  /* 0x000000120a0a7981 */ /* 0x0000a2000c1e1500 */
[----:B------:R-:W-:-:S02]  /*0210*/  LEA.HI.X.SX32 R17, R12, R23, 0x1, P0 ;  /* 0x000000170c117211 */ /* 0x000fc400000f0eff */
[C---:B------:R-:W-:Y:S01]  /*0220*/  LEA R22, R5.reuse, R20, 0x1 ;  /* 0x0000001405167211 */ /* 0x040fe200078e08ff */
[----:B------:R1:W3:Y:S01]  /*0230*/  LDG.E.U16 R19, desc[UR18][R14.64] ;  /* 0x000000120e137981 */ /* 0x0002e2000c1e1500 */
[-C--:B------:R-:W-:Y:S02]  /*0240*/  LEA R6, P0, R4, R21.reuse, 0x1 ;  /* 0x0000001504067211 */ /* 0x080fe400078008ff */
[----:B------:R-:W-:Y:S01]  /*0250*/  LEA R12, P1, R20, R21, 0x1 ;  /* 0x00000015140c7211 */ /* 0x000fe200078208ff */
[----:B------:R-:W4:Y:S01]  /*0260*/  LDG.E.U16 R17, desc[UR18][R16.64] ;  /* 0x0000001210117981 */ /* 0x000f22000c1e1500 */
[----:B0-----:R-:W-:Y:S01]  /*0270*/  IMAD R11, R5, 0x2, R22 ;  /* 0x00000002050b7824 */ /* 0x001fe200078e0216 */
[----:B------:R-:W-:Y:S02]  /*0280*/  LEA.HI.X.SX32 R7, R4, R23, 0x1, P0 ;  /* 0x0000001704077211 */ /* 0x000fe400000f0eff */
[----:B------:R-:W-:Y:S02]  /*0290*/  LEA R8, P2, R22, R21, 0x1 ;  /* 0x0000001516087211 */ /* 0x000fe400078408ff */
[----:B------:R-:W-:Y:S01]  /*02a0*/  LEA.HI.X.SX32 R13, R20, R23, 0x1, P1 ;  /* 0x00000017140d7211 */ /* 0x000fe200008f0eff */
[----:B------:R-:W5:Y:S01]  /*02b0*/  LDG.E.U16 R6, desc[UR18][R6.64] ;  /* 0x0000001206067981 */ /* 0x000f62000c1e1500 */
[----:B------:R-:W-:-:S02]  /*02c0*/  LEA R4, P0, R18, R21, 0x1 ;  /* 0x0000001512047211 */ /* 0x000fc400078008ff */
[C---:B-1----:R-:W-:Y:S01]  /*02d0*/  LEA R14, P1, R11.reuse, R21, 0x1 ;  /* 0x000000150b0e7211 */ /* 0x042fe200078208ff */
[----:B------:R0:W4:Y:S01]  /*02e0*/  LDG.E.U16 R16, desc[UR18][R12.64] ;  /* 0x000000120c107981 */ /* 0x000122000c1e1500 */
[-C--:B------:R-:W-:Y:S02]  /*02f0*/  LEA.HI.X.SX32 R9, R22, R23.reuse, 0x1, P2 ;  /* 0x0000001716097211 */ /* 0x080fe400010f0eff */
[-C--:B------:R-:W-:Y:S02]  /*0300*/  LEA.HI.X.SX32 R5, R18, R23.reuse, 0x1, P0 ;  /* 0x0000001712057211 */ /* 0x080fe400000f0eff */
[----:B------:R-:W-:Y:S01]  /*0310*/  LEA.HI.X.SX32 R15, R11, R23, 0x1, P1 ;  /* 0x000000170b0f7211 */ /* 0x000fe200008f0eff */
[----:B------:R-:W4:Y:S04]  /*0320*/  LDG.E.U16 R8, desc[UR18][R8.64] ;  /* 0x0000001208087981 */ /* 0x000f28000c1e1500 */
[----:B------:R1:W4:Y:S04]  /*0330*/  LDG.E.U16 R4, desc[UR18][R4.64] ;  /* 0x0000001204047981 */ /* 0x000328000c1e1500 */
[----:B------:R1:W4:Y:S01]  /*0340*/  LDG.E.U16 R14, desc[UR18][R14.64] ;  /* 0x000000120e0e7981 */ /* 0x000322000c1e1500 */
[----:B------:R-:W1:Y:S01]  /*0350*/  S2UR UR12, SR_CgaCtaId ;  /* 0x00000000000c79c3 */ /* 0x000e620000008800 */
[----:B------:R-:W-:Y:S01]  /*0360*/  SHF.R.S32.HI R11, RZ, 0x6, R2 ;  /* 0x00000006ff0b7819 */ /* 0x000fe20000011402 */
[----:B------:R-:W-:Y:S01]  /*0370*/  UISETP.GE.AND UP0, UPT, UR20, 0x1, UPT ;  /* 0x000000011400788c */ /* 0x000fe2000bf06270 */
[----:B------:R-:W-:Y:S01]  /*0380*/  SHF.L.U32 R18, R3, 0x1, RZ ;  /* 0x0000000103127819 */ /* 0x000fe200000006ff */
[----:B------:R-:W-:Y:S01]  /*0390*/  UMOV UR4, 0x400 ;  /* 0x0000040000047882 */ /* 0x000fe20000000000 */
[----:B------:R-:W-:-:S03]  /*03a0*/  SGXT R3, R11, 0x1 ;  /* 0x000000010b03781a */ /* 0x000fc60000000200 */
[----:B------:R-:W-:Y:S02]  /*03b0*/  PLOP3.LUT P0, PT, PT, PT, UP0, 0x80, 0x0 ;  /* 0x000000000000781c */ /* 0x000fe40003f0f008 */
[----:B0-----:R-:W-:-:S04]  /*03c0*/  LOP3.LUT R13, R18, 0x90, R3, 0x78, !PT ;  /* 0x00000090120d7812 */ /* 0x001fc800078e7803 */
[C---:B------:R-:W-:Y:S02]  /*03d0*/  LOP3.LUT R3, R13.reuse, 0x20, RZ, 0x3c, !PT ;  /* 0x000000200d037812 */ /* 0x040fe400078e3cff */
[C---:B-1----:R-:W-:Y:S01]  /*03e0*/  LOP3.LUT R5, R13.reuse, 0x40, RZ, 0x3c, !PT ;  /* 0x000000400d057812 */ /* 0x042fe200078e3cff */
[----:B------:R-:W-:Y:S01]  /*03f0*/  ULEA UR12, UR12, UR4, 0x18 ;  /* 0x000000040c0c7291 */ /* 0x000fe2000f8ec03f */
[----:B------:R-:W-:Y:S01]  /*0400*/  LOP3.LUT R7, R13, 0x60, RZ, 0x3c, !PT ;  /* 0x000000600d077812 */ /* 0x000fe200078e3cff */
[----:B------:R-:W-:Y:S01]  /*0410*/  IMAD.MOV.U32 R15, RZ, RZ, -0x800000 ;  /* 0xff800000ff0f7424 */ /* 0x000fe200078e00ff */
[----:B------:R-:W-:Y:S01]  /*0420*/  MOV R12, 0x3f800000 ;  /* 0x3f800000000c7802 */ /* 0x000fe20000000f00 */
[----:B------:R-:W-:Y:S01]  /*0430*/  IMAD.MOV.U32 R11, RZ, RZ, 0x3f800000 ;  /* 0x3f800000ff0b7424 */ /* 0x000fe200078e00ff */
[----:B------:R-:W-:Y:S02]  /*0440*/  CS2R R32, SRZ ;  /* 0x0000000000207805 */ /* 0x000fe4000001ff00 */
[----:B------:R-:W-:-:S02]  /*0450*/  CS2R R34, SRZ ;  /* 0x0000000000227805 */ /* 0x000fc4000001ff00 */
[----:B------:R-:W-:Y:S02]  /*0460*/  CS2R R36, SRZ ;  /* 0x0000000000247805 */ /* 0x000fe4000001ff00 */
[----:B------:R-:W-:Y:S01]  /*0470*/  CS2R R38, SRZ ;  /* 0x0000000000267805 */ /* 0x000fe2000001ff00 */
[----:B--2---:R-:W-:Y:S04]  /*0480*/  STS.U16 [R13+UR12], R10 ;  /* 0x0000000a0d007988 */ /* 0x004fe8000800040c */
[----:B-----5:R-:W-:Y:S04]  /*0490*/  STS.U16 [R13+UR12+0x400], R6 ;  /* 0x000400060d007988 */ /* 0x020fe8000800040c */
[----:B---3--:R-:W-:Y:S04]  /*04a0*/  STS.U16 [R3+UR12+0x100], R19 ;  /* 0x0001001303007988 */ /* 0x008fe8000800040c */
[----:B----4-:R0:W-:Y:S04]  /*04b0*/  STS.U16 [R3+UR12+0x500], R16 ;  /* 0x0005001003007988 */ /* 0x0101e8000800040c */
[----:B------:R1:W-:Y:S04]  /*04c0*/  STS.U16 [R5+UR12+0x200], R17 ;  /* 0x0002001105007988 */ /* 0x0003e8000800040c */
[----:B------:R1:W-:Y:S04]  /*04d0*/  STS.U16 [R5+UR12+0x600], R8 ;  /* 0x0006000805007988 */ /* 0x0003e8000800040c */
[----:B------:R1:W-:Y:S01]  /*04e0*/  STS.U16 [R7+UR12+0x300], R4 ;  /* 0x0003000407007988 */ /* 0x0003e2000800040c */
[----:B0-----:R-:W-:-:S03]  /*04f0*/  MOV R16, 0xff800000 ;  /* 0xff80000000107802 */ /* 0x001fc60000000f00 */
[----:B------:R1:W-:Y:S01]  /*0500*/  STS.U16 [R7+UR12+0x700], R14 ;  /* 0x0007000e07007988 */ /* 0x0003e2000800040c */
[----:B------:R-:W-:Y:S05]  /*0510*/  @!P0 BRA `(.L_x_0) ;  /* 0x0000000800d48947 */ /* 0x000fea0003800000 */
[----:B------:R-:W0:Y:S01]  /*0520*/  LDC R9, c[0x0][0x268] ;  /* 0x00009a00ff097b82 */ /* 0x000e220000000800 */
[----:B------:R-:W-:Y:S01]  /*0530*/  LOP3.LUT R3, R2, 0xf, RZ, 0xc0, !PT ;  /* 0x0000000f02037812 */ /* 0x000fe200078ec0ff */
[----:B------:R-:W-:Y:S01]  /*0540*/  ULDC.64 UR14, c[0x0][0x250] ;  /* 0x00009400000e7ab9 */ /* 0x000fe20000000a00 */
[----:B------:R-:W-:Y:S01]  /*0550*/  ULDC UR5, c[0x0][0x258] ;  /* 0x0000960000057ab9 */ /* 0x000fe20000000800 */
[----:B------:R-:W-:Y:S01]  /*0560*/  UIMAD UR4, UR13, UR14, URZ ;  /* 0x0000000e0d0472a4 */ /* 0x000fe2000f8e023f */
[----:B------:R-:W-:Y:S01]  /*0570*/  SHF.R.U32.HI R6, RZ, 0x4, R2 ;  /* 0x00000004ff067819 */ /* 0x000fe20000011602 */
[C---:B-1----:R-:W-:Y:S01]  /*0580*/  IMAD R4, R3.reuse, UR5, RZ ;  /* 0x0000000503047c24 */ /* 0x042fe2000f8e02ff */
[----:B------:R-:W-:Y:S01]  /*0590*/  ULDC.64 UR16, c[0x0][0x260] ;  /* 0x0000980000107ab9 */ /* 0x000fe20000000a00 */
[----:B------:R-:W-:Y:S01]  /*05a0*/  USHF.L.U32 UR5, UR4, 0x1, URZ ;  /* 0x0000000104057899 */ /* 0x000fe2000800063f */
[----:B------:R-:W-:Y:S01]  /*05b0*/  IMAD R3, R3, UR17, RZ ;  /* 0x0000001103037c24 */ /* 0x000fe2000f8e02ff */
[----:B------:R-:W-:Y:S01]  /*05c0*/  UIMAD UR6, UR13, UR16, URZ ;  /* 0x000000100d0672a4 */ /* 0x000fe2000f8e023f */
[C---:B------:R-:W-:Y:S01]  /*05d0*/  IMAD.SHL.U32 R2, R4.reuse, 0x2, RZ ;  /* 0x0000000204027824 */ /* 0x040fe200078e00ff */
[----:B------:R-:W-:Y:S01]  /*05e0*/  ULDC.64 UR8, c[0x0][0x218] ;  /* 0x0000860000087ab9 */ /* 0x000fe20000000a00 */
[----:B------:R-:W-:Y:S01]  /*05f0*/  ULDC.64 UR10, c[0x0][0x220] ;  /* 0x00008800000a7ab9 */ /* 0x000fe20000000a00 */
[----:B------:R-:W-:Y:S01]  /*0600*/  USHF.L.U32 UR7, UR6, 0x1, URZ ;  /* 0x0000000106077899 */ /* 0x000fe2000800063f */
[----:B------:R-:W-:Y:S01]  /*0610*/  IMAD.U32 R7, RZ, RZ, UR5 ;  /* 0x00000005ff077e24 */ /* 0x000fe2000f8e00ff */
[----:B------:R-:W-:Y:S01]  /*0620*/  UIMAD.WIDE UR4, UR4, 0x2, URZ ;  /* 0x00000002040478a5 */ /* 0x000fe2000f8e023f */
[----:B------:R-:W-:Y:S01]  /*0630*/  SHF.L.U32 R5, R3, 0x1, RZ ;  /* 0x0000000103057819 */ /* 0x000fe200000006ff */
[----:B------:R-:W-:Y:S01]  /*0640*/  IMAD.HI R4, R4, 0x2, RZ ;  /* 0x0000000204047827 */ /* 0x000fe200078e02ff */
[----:B------:R-:W-:-:S02]  /*0650*/  CS2R R32, SRZ ;  /* 0x0000000000207805 */ /* 0x000fc4000001ff00 */
[----:B------:R-:W-:Y:S01]  /*0660*/  IADD3 R12, P0, P1, R2, UR8, R7 ;  /* 0x00000008020c7c10 */ /* 0x000fe2000f91e007 */
[----:B------:R-:W-:Y:S01]  /*0670*/  USHF.R.U32.HI UR8, URZ, 0x4, UR12 ;  /* 0x000000043f087899 */ /* 0x000fe2000801160c */
[----:B------:R-:W-:Y:S01]  /*0680*/  MOV R8, UR7 ;  /* 0x0000000700087c02 */ /* 0x000fe20008000f00 */
[----:B------:R-:W-:Y:S01]  /*0690*/  UIMAD.WIDE UR6, UR6, 0x2, URZ ;  /* 0x00000002060678a5 */ /* 0x000fe2000f8e023f */
[----:B------:R-:W-:Y:S01]  /*06a0*/  SGXT.U32 R2, R6, 0x3 ;  /* 0x000000030602781a */ /* 0x000fe20000000000 */
[----:B------:R-:W-:Y:S01]  /*06b0*/  IMAD.HI R6, R3, 0x2, RZ ;  /* 0x0000000203067827 */ /* 0x000fe200078e02ff */
[----:B------:R-:W-:Y:S01]  /*06c0*/  IADD3 R8, P2, P3, R5, UR10, R8 ;  /* 0x0000000a05087c10 */ /* 0x000fe2000fb5e008 */
[----:B------:R-:W-:Y:S01]  /*06d0*/  UIADD3 UR6, UR12, 0x800, URZ ;  /* 0x000008000c067890 */ /* 0x000fe2000fffe03f */
[----:B------:R-:W-:Y:S01]  /*06e0*/  MOV R5, UR5 ;  /* 0x0000000500057c02 */ /* 0x000fe20008000f00 */
[----:B------:R-:W-:Y:S01]  /*06f0*/  IMAD.U32 R10, RZ, RZ, UR15 ;  /* 0x0000000fff0a7e24 */ /* 0x000fe2000f8e00ff */
[----:B------:R-:W-:Y:S01]  /*0700*/  CS2R R34, SRZ ;  /* 0x0000000000227805 */ /* 0x000fe2000001ff00 */
[----:B------:R-:W-:Y:S01]  /*0710*/  IMAD R3, R2, UR15, RZ ;  /* 0x0000000f02037c24 */ /* 0x000fe2000f8e02ff */
[----:B------:R-:W-:Y:S01]  /*0720*/  IADD3.X R14, R4, UR9, R5, P0, P1 ;  /* 0x00000009040e7c10 */ /* 0x000fe200087e2405 */
[----:B0-----:R-:W-:Y:S01]  /*0730*/  IMAD R7, R2, R9, RZ ;  /* 0x0000000902077224 */ /* 0x001fe200078e02ff */
[----:B------:R-:W-:Y:S01]  /*0740*/  USHF.R.U32.HI UR6, URZ, 0x4, UR6 ;  /* 0x000000043f067899 */ /* 0x000fe20008011606 */
[----:B------:R-:W-:Y:S01]  /*0750*/  IMAD.U32 R11, RZ, RZ, UR7 ;  /* 0x00000007ff0b7e24 */ /* 0x000fe2000f8e00ff */
[----:B------:R-:W-:Y:S01]  /*0760*/  LEA R5, R10, R3, 0x3 ;  /* 0x000000030a057211 */ /* 0x000fe200078e18ff */
[----:B------:R-:W-:Y:S01]  /*0770*/  IMAD R9, R9, 0x8, R7 ;  /* 0x0000000809097824 */ /* 0x000fe200078e0207 */
[----:B------:R-:W-:-:S02]  /*0780*/  LEA R2, P0, R3, R12, 0x1 ;  /* 0x0000000c03027211 */ /* 0x000fc400078008ff */
[----:B------:R-:W-:Y:S02]  /*0790*/  CS2R R36, SRZ ;  /* 0x0000000000247805 */ /* 0x000fe4000001ff00 */
[----:B------:R-:W-:Y:S01]  /*07a0*/  IADD3.X R10, R6, UR11, R11, P2, P3 ;  /* 0x0000000b060a7c10 */ /* 0x000fe200097e640b */
[----:B------:R-:W-:Y:S01]  /*07b0*/  IMAD.MOV.U32 R11, RZ, RZ, 0x3f800000 ;  /* 0x3f800000ff0b7424 */ /* 0x000fe200078e00ff */
[----:B------:R-:W-:Y:S02]  /*07c0*/  LEA R6, P2, R7, R8, 0x1 ;  /* 0x0000000807067211 */ /* 0x000fe400078408ff */
[----:B------:R-:W-:Y:S02]  /*07d0*/  CS2R R38, SRZ ;  /* 0x0000000000267805 */ /* 0x000fe4000001ff00 */
[----:B------:R-:W-:Y:S01]  /*07e0*/  LEA R4, P1, R5, R12, 0x1 ;  /* 0x0000000c05047211 */ /* 0x000fe200078208ff */
[----:B------:R-:W-:Y:S01]  /*07f0*/  USGXT.U32 UR10, UR6, 0xe ;  /* 0x0000000e060a789a */ /* 0x000fe20008000000 */
[----:B------:R-:W-:Y:S01]  /*0800*/  LEA R8, P3, R9, R8, 0x1 ;  /* 0x0000000809087211 */ /* 0x000fe200078608ff */
[----:B------:R-:W-:Y:S01]  /*0810*/  UMOV UR4, URZ ;  /* 0x0000003f00047c82 */ /* 0x000fe20008000000 */
[-C--:B------:R-:W-:Y:S01]  /*0820*/  LEA.HI.X.SX32 R3, R3, R14.reuse, 0x1, P0 ;  /* 0x0000000e03037211 */ /* 0x080fe200000f0eff */
[----:B------:R-:W-:Y:S01]  /*0830*/  UMOV UR5, URZ ;  /* 0x0000003f00057c82 */ /* 0x000fe20008000000 */
[----:B------:R-:W-:Y:S01]  /*0840*/  LEA.HI.X.SX32 R5, R5, R14, 0x1, P1 ;  /* 0x0000000e05057211 */ /* 0x000fe200008f0eff */
[----:B------:R-:W-:Y:S01]  /*0850*/  USGXT.U32 UR8, UR8, 0xe ;  /* 0x0000000e0808789a */ /* 0x000fe20008000000 */
[-C--:B------:R-:W-:Y:S01]  /*0860*/  LEA.HI.X.SX32 R7, R7, R10.reuse, 0x1, P2 ;  /* 0x0000000a07077211 */ /* 0x080fe200010f0eff */
[----:B------:R-:W-:Y:S01]  /*0870*/  UMOV UR6, URZ ;  /* 0x0000003f00067c82 */ /* 0x000fe20008000000 */
[----:B------:R-:W-:Y:S01]  /*0880*/  LEA.HI.X.SX32 R9, R9, R10, 0x1, P3 ;  /* 0x0000000a09097211 */ /* 0x000fe200018f0eff */
[----:B------:R-:W-:Y:S01]  /*0890*/  IMAD.MOV.U32 R10, RZ, RZ, -0x800000 ;  /* 0xff800000ff0a7424 */ /* 0x000fe200078e00ff */
[----:B------:R-:W-:Y:S01]  /*08a0*/  MOV R12, 0x3f800000 ;  /* 0x3f800000000c7802 */ /* 0x000fe20000000f00 */
[----:B------:R-:W-:Y:S01]  /*08b0*/  ULDC UR7, c[0x0][0x238] ;  /* 0x00008e0000077ab9 */ /* 0x000fe20000000800 */
[----:B------:R-:W-:Y:S01]  /*08c0*/  MOV R14, 0xff800000 ;  /* 0xff800000000e7802 */ /* 0x000fe20000000f00 */
[----:B------:R-:W-:-:S06]  /*08d0*/  UMOV UR11, 0xc0000010 ;  /* 0xc0000010000b7882 */ /* 0x000fcc0000000000 */
.L_x_1:
[----:B------:R-:W-:Y:S01]  /*08e0*/  MOV R17, UR4 ;  /* 0x0000000400117c02 */ /* 0x000fe20008000f00 */
[----:B------:R-:W-:-:S04]  /*08f0*/  IMAD.U32 R19, RZ, RZ, UR4 ;  /* 0x00000004ff137e24 */ /* 0x000fc8000f8e00ff */
[----:B------:R-:W-:-:S04]  /*0900*/  IMAD.WIDE R16, R17, 0x2, R2 ;  /* 0x0000000211107825 */ /* 0x000fc800078e0202 */
[----:B------:R-:W-:Y:S01]  /*0910*/  IMAD.WIDE R18, R19, 0x2, R4 ;  /* 0x0000000213127825 */ /* 0x000fe200078e0204 */
[----:B------:R0:W2:Y:S04]  /*0920*/  LDG.E.U16 R22, desc[UR18][R16.64] ;  /* 0x0000001210167981 */ /* 0x0000a8000c1e1500 */
[----:B------:R-:W3:Y:S01]  /*0930*/  LDG.E.U16 R40, desc[UR18][R18.64] ;  /* 0x0000001212287981 */ /* 0x000ee2000c1e1500 */
[----:B------:R-:W-:Y:S01]  /*0940*/  MOV R21, UR5 ;  /* 0x0000000500157c02 */ /* 0x000fe20008000f00 */
[----:B------:R-:W-:Y:S01]  /*0950*/  IMAD.U32 R15, RZ, RZ, UR5 ;  /* 0x00000005ff0f7e24 */ /* 0x000fe2000f8e00ff */
[----:B------:R-:W-:Y:S03]  /*0960*/  BAR.SYNC.DEFER_BLOCKING 0x0 ;  /* 0x0000000000007b1d */ /* 0x000fe60000010000 */
[----:B------:R-:W-:-:S04]  /*0970*/  IMAD.WIDE R20, R21, 0x2, R6 ;  /* 0x0000000215147825 */ /* 0x000fc800078e0206 */
[----:B0-----:R-:W-:Y:S01]  /*0980*/  IMAD.WIDE R16, R15, 0x2, R8 ;  /* 0x000000020f107825 */ /* 0x001fe200078e0208 */
[----:B------:R-:W-:Y:S01]  /*0990*/  UMOV UR9, 0x40000040 ;  /* 0x4000004000097882 */ /* 0x000fe20000000000 */
[----:B--2---:R0:W-:Y:S04]  /*09a0*/  STS.U16 [R13+UR12+0x800], R22 ;  /* 0x000800160d007988 */ /* 0x0041e8000800040c */
[----:B---3--:R-:W-:Y:S01]  /*09b0*/  STS.U16 [R13+UR12+0x900], R40 ;  /* 0x000900280d007988 */ /* 0x008fe2000800040c */
[----:B------:R1:W-:Y:S06]  /*09c0*/  MEMBAR.ALL.CTA ;  /* 0x0000000000007992 */ /* 0x0003ec0000008000 */
[----:B-1----:R-:W1:Y:S02]  /*09d0*/  FENCE.VIEW.ASYNC.S ;  /* 0x00000000000073c6 */ /* 0x002e640000000000 */
[----:B-1----:R-:W-:Y:S06]  /*09e0*/  BAR.SYNC.DEFER_BLOCKING 0x0 ;  /* 0x0000000000007b1d */ /* 0x002fec0000010000 */
[----:B------:R-:W2:Y:S04]  /*09f0*/  LDG.E.U16 R20, desc[UR18][R20.64] ;  /* 0x0000001214147981 */ /* 0x000ea8000c1e1500 */
[----:B------:R1:W3:Y:S01]  /*0a00*/  LDG.E.U16 R18, desc[UR18][R16.64] ;  /* 0x0000001210127981 */ /* 0x0002e2000c1e1500 */
[----:B------:R-:W-:Y:S01]  /*0a10*/  WARPGROUP.ARRIVE ;  /* 0x00000000000079c5 */ /* 0x000fe20000000000 */
[----:B------:R-:W-:-:S02]  /*0a20*/  UIADD3 UR6, UR6, 0x10, URZ ;  /* 0x0000001006067890 */ /* 0x000fc4000fffe03f */
[----:B------:R-:W-:Y:S02]  /*0a30*/  ULEA UR4, UR15, UR4, 0x4 ;  /* 0x000000040f047291 */ /* 0x000fe4000f8e203f */
[----:B------:R-:W-:Y:S01]  /*0a40*/  UISETP.GE.AND UP0, UPT, UR6, UR20, UPT ;  /* 0x000000140600728c */ /* 0x000fe2000bf06270 */
[----:B------:R-:W-:Y:S01]  /*0a50*/  HGMMA.64x16x16.F32.BF16 R24, gdesc[UR8].tnspA, RZ, !UPT, gsb0 ;  /* 0x20200000081879f0 */ /* 0x000fe2000c0018ff */
[----:B------:R-:W-:-:S04]  /*0a60*/  ULEA UR5, UR17, UR5, 0x4 ;  /* 0x0000000511057291 */ /* 0x000fc8000f8e203f */
[----:B------:R-:W-:Y:S01]  /*0a70*/  PLOP3.LUT P0, PT, PT, PT, UP0, 0x80, 0x0 ;  /* 0x000000000000781c */ /* 0x000fe20003f0f008 */
[----:B------:R-:W-:Y:S02]  /*0a80*/  WARPGROUP.DEPBAR.LE gsb0, 0x0 ;  /* 0x00008000000079c5 */ /* 0x000fe40000010000 */
[----:B------:R-:W-:Y:S01]  /*0a90*/  FMUL R15, R24, UR7 ;  /* 0x00000007180f7c20 */ /* 0x000fe20008400000 */
[----:B0-----:R-:W-:Y:S01]  /*0aa0*/  FMUL R22, R25, UR7 ;  /* 0x0000000719167c20 */ /* 0x001fe20008400000 */
[----:B-1----:R-:W-:Y:S01]  /*0ab0*/  FMUL R17, R27, UR7 ;  /* 0x000000071b117c20 */ /* 0x002fe20008400000 */
[----:B------:R-:W-:Y:S03]  /*0ac0*/  BAR.SYNC.DEFER_BLOCKING 0x0 ;  /* 0x0000000000007b1d */ /* 0x000fe60000010000 */
[----:B------:R-:W-:Y:S01]  /*0ad0*/  FMNMX R22, R15, R22, !PT ;  /* 0x000000160f167209 */ /* 0x000fe20007800000 */
[----:B------:R-:W-:-:S05]  /*0ae0*/  FMUL R15, R28, UR7 ;  /* 0x000000071c0f7c20 */ /* 0x000fca0008400000 */
[----:B------:R-:W-:Y:S01]  /*0af0*/  FMNMX R22, R15, R22, !PT ;  /* 0x000000160f167209 */ /* 0x000fe20007800000 */
[----:B------:R-:W-:-:S05]  /*0b00*/  FMUL R15, R29, UR7 ;  /* 0x000000071d0f7c20 */ /* 0x000fca0008400000 */
[----:B------:R-:W-:-:S05]  /*0b10*/  FMNMX R22, R15, R22, !PT ;  /* 0x000000160f167209 */ /* 0x000fca0007800000 */
[----:B------:R-:W0:Y:S02]  /*0b20*/  SHFL.BFLY PT, R15, R22, 0x2, 0x1f ;  /* 0x0c401f00160f7f89 */ /* 0x000e2400000e0000 */
[----:B0-----:R-:W-:-:S05]  /*0b30*/  FMNMX R21, R22, R15, !PT ;  /* 0x0000000f16157209 */ /* 0x001fca0007800000 */
[----:B------:R-:W0:Y:S02]  /*0b40*/  SHFL.BFLY PT, R16, R21, 0x1, 0x1f ;  /* 0x0c201f0015107f89 */ /* 0x000e2400000e0000 */
[----:B0-----:R-:W-:Y:S01]  /*0b50*/  FMNMX R15, R21, R16, !PT ;  /* 0x00000010150f7209 */ /* 0x001fe20007800000 */
[----:B------:R-:W-:-:S03]  /*0b60*/  FMUL R16, R26, UR7 ;  /* 0x000000071a107c20 */ /* 0x000fc60008400000 */
[----:B------:R-:W-:Y:S02]  /*0b70*/  FMNMX R15, R15, R10, !PT ;  /* 0x0000000a0f0f7209 */ /* 0x000fe40007800000 */
[----:B------:R-:W-:Y:S01]  /*0b80*/  FMNMX R16, R16, R17, !PT ;  /* 0x0000001110107209 */ /* 0x000fe20007800000 */
[----:B------:R-:W-:Y:S02]  /*0b90*/  FMUL R17, R30, UR7 ;  /* 0x000000071e117c20 */ /* 0x000fe40008400000 */
[--C-:B------:R-:W-:Y:S01]  /*0ba0*/  FFMA R24, R24, UR7, -R15.reuse ;  /* 0x0000000718187c23 */ /* 0x100fe2000800080f */
[--C-:B------:R-:W-:Y:S01]  /*0bb0*/  FFMA R25, R25, UR7, -R15.reuse ;  /* 0x0000000719197c23 */ /* 0x100fe2000800080f */
[--C-:B------:R-:W-:Y:S01]  /*0bc0*/  FFMA R28, R28, UR7, -R15.reuse ;  /* 0x000000071c1c7c23 */ /* 0x100fe2000800080f */
[----:B------:R-:W-:Y:S01]  /*0bd0*/  FMNMX R17, R17, R16, !PT ;  /* 0x0000001011117209 */ /* 0x000fe20007800000 */
[----:B------:R-:W-:Y:S01]  /*0be0*/  FMUL R16, R31, UR7 ;  /* 0x000000071f107c20 */ /* 0x000fe20008400000 */
[----:B------:R-:W-:Y:S01]  /*0bf0*/  FMUL R24, R24, 1.4426950216293334961 ;  /* 0x3fb8aa3b18187820 */ /* 0x000fe20000400000 */
[----:B------:R-:W-:Y:S01]  /*0c00*/  FMUL R22, R25, 1.4426950216293334961 ;  /* 0x3fb8aa3b19167820 */ /* 0x000fe20000400000 */
[----:B------:R-:W-:-:S02]  /*0c10*/  FFMA R29, R29, UR7, -R15 ;  /* 0x000000071d1d7c23 */ /* 0x000fc4000800080f */
[----:B------:R-:W-:Y:S02]  /*0c20*/  FMNMX R17, R16, R17, !PT ;  /* 0x0000001110117209 */ /* 0x000fe40007800000 */
[----:B------:R-:W-:Y:S01]  /*0c30*/  MUFU.EX2 R24, R24 ;  /* 0x0000001800187308 */ /* 0x000fe20000000800 */
[----:B------:R-:W-:Y:S02]  /*0c40*/  FMUL R29, R29, 1.4426950216293334961 ;  /* 0x3fb8aa3b1d1d7820 */ /* 0x000fe40000400000 */
[----:B------:R-:W0:Y:S02]  /*0c50*/  SHFL.BFLY PT, R16, R17, 0x2, 0x1f ;  /* 0x0c401f0011107f89 */ /* 0x000e2400000e0000 */
[----:B0-----:R-:W-:-:S03]  /*0c60*/  FMNMX R19, R17, R16, !PT ;  /* 0x0000001011137209 */ /* 0x001fc60007800000 */
[----:B------:R-:W0:Y:S02]  /*0c70*/  MUFU.EX2 R17, R22 ;  /* 0x0000001600117308 */ /* 0x000e240000000800 */
[----:B------:R-:W1:Y:S02]  /*0c80*/  SHFL.BFLY PT, R16, R19, 0x1, 0x1f ;  /* 0x0c201f0013107f89 */ /* 0x000e6400000e0000 */
[----:B-1----:R-:W-:Y:S01]  /*0c90*/  FMNMX R21, R19, R16, !PT ;  /* 0x0000001013157209 */ /* 0x002fe20007800000 */
[----:B------:R-:W-:Y:S01]  /*0ca0*/  FMUL R19, R28, 1.4426950216293334961 ;  /* 0x3fb8aa3b1c137820 */ /* 0x000fe20000400000 */
[----:B0-----:R-:W-:Y:S01]  /*0cb0*/  FADD R28, R24, R17 ;  /* 0x00000011181c7221 */ /* 0x001fe20000000000 */
[----:B------:R-:W-:Y:S02]  /*0cc0*/  F2FP.BF16.F32.PACK_AB R24, R17, R24 ;  /* 0x000000181118723e */ /* 0x000fe400000010ff */
[----:B------:R-:W-:Y:S02]  /*0cd0*/  FMNMX R16, R21, R14, !PT ;  /* 0x0000000e15107209 */ /* 0x000fe40007800000 */
[----:B------:R-:W0:Y:S03]  /*0ce0*/  MUFU.EX2 R19, R19 ;  /* 0x0000001300137308 */ /* 0x000e260000000800 */
[--C-:B------:R-:W-:Y:S01]  /*0cf0*/  FFMA R21, R26, UR7, -R16.reuse ;  /* 0x000000071a157c23 */ /* 0x100fe20008000810 */
[--C-:B------:R-:W-:Y:S01]  /*0d00*/  FFMA R27, R27, UR7, -R16.reuse ;  /* 0x000000071b1b7c23 */ /* 0x100fe20008000810 */
[--C-:B------:R-:W-:Y:S01]  /*0d10*/  FFMA R30, R30, UR7, -R16.reuse ;  /* 0x000000071e1e7c23 */ /* 0x100fe20008000810 */
[----:B------:R-:W-:Y:S01]  /*0d20*/  FFMA R31, R31, UR7, -R16 ;  /* 0x000000071f1f7c23 */ /* 0x000fe20008000810 */
[----:B------:R-:W-:Y:S01]  /*0d30*/  FMUL R21, R21, 1.4426950216293334961 ;  /* 0x3fb8aa3b15157820 */ /* 0x000fe20000400000 */
[----:B------:R-:W1:Y:S01]  /*0d40*/  MUFU.EX2 R26, R29 ;  /* 0x0000001d001a7308 */ /* 0x000e620000000800 */
[----:B------:R-:W-:Y:S01]  /*0d50*/  FMUL R22, R27, 1.4426950216293334961 ;  /* 0x3fb8aa3b1b167820 */ /* 0x000fe20000400000 */
[----:B------:R-:W-:Y:S01]  /*0d60*/  FMUL R27, R30, 1.4426950216293334961 ;  /* 0x3fb8aa3b1e1b7820 */ /* 0x000fe20000400000 */
[----:B------:R-:W-:Y:S01]  /*0d70*/  FMUL R31, R31, 1.4426950216293334961 ;  /* 0x3fb8aa3b1f1f7820 */ /* 0x000fe20000400000 */
[----:B------:R-:W-:-:S04]  /*0d80*/  FADD R14, -R16, R14 ;  /* 0x0000000e100e7221 */ /* 0x000fc80000000100 */
[----:B------:R4:W-:Y:S01]  /*0d90*/  MUFU.EX2 R25, R21 ;  /* 0x0000001500197308 */ /* 0x0009e20000000800 */
[----:B0-----:R-:W-:Y:S01]  /*0da0*/  FADD R17, R19, R28 ;  /* 0x0000001c13117221 */ /* 0x001fe20000000000 */
[----:B------:R-:W-:-:S06]  /*0db0*/  FMUL R14, R14, 1.4426950216293334961 ;  /* 0x3fb8aa3b0e0e7820 */ /* 0x000fcc0000400000 */
[----:B------:R-:W-:Y:S01]  /*0dc0*/  MUFU.EX2 R22, R22 ;  /* 0x0000001600167308 */ /* 0x000fe20000000800 */
[----:B----4-:R-:W-:Y:S01]  /*0dd0*/  FADD R21, -R15, R10 ;  /* 0x0000000a0f157221 */ /* 0x010fe20000000100 */
[C---:B-1----:R-:W-:Y:S01]  /*0de0*/  FADD R17, R26.reuse, R17 ;  /* 0x000000111a117221 */ /* 0x042fe20000000000 */
[----:B------:R-:W-:Y:S02]  /*0df0*/  F2FP.BF16.F32.PACK_AB R26, R26, R19 ;  /* 0x000000131a1a723e */ /* 0x000fe400000010ff */
[----:B------:R-:W-:Y:S02]  /*0e00*/  FMUL R19, R21, 1.4426950216293334961 ;  /* 0x3fb8aa3b15137820 */ /* 0x000fe40000400000 */
[----:B------:R-:W0:Y:S01]  /*0e10*/  SHFL.BFLY PT, R10, R17, 0x2, 0x1f ;  /* 0x0c401f00110a7f89 */ /* 0x000e2200000e0000 */
[----:B------:R-:W-:Y:S08]  /*0e20*/  MUFU.EX2 R27, R27 ;  /* 0x0000001b001b7308 */ /* 0x000ff00000000800 */
[----:B------:R-:W1:Y:S08]  /*0e30*/  MUFU.EX2 R19, R19 ;  /* 0x0000001300137308 */ /* 0x000e700000000800 */
[----:B------:R-:W4:Y:S01]  /*0e40*/  MUFU.EX2 R14, R14 ;  /* 0x0000000e000e7308 */ /* 0x000f220000000800 */
[----:B0-----:R-:W-:Y:S01]  /*0e50*/  FADD R10, R17, R10 ;  /* 0x0000000a110a7221 */ /* 0x001fe20000000000 */
[-C--:B-1----:R-:W-:Y:S01]  /*0e60*/  FMUL R32, R32, R19.reuse ;  /* 0x0000001320207220 */ /* 0x082fe20000400000 */
[-C--:B------:R-:W-:Y:S01]  /*0e70*/  FMUL R33, R33, R19.reuse ;  /* 0x0000001321217220 */ /* 0x080fe20000400000 */
[-C--:B------:R-:W-:Y:S01]  /*0e80*/  FMUL R36, R36, R19.reuse ;  /* 0x0000001324247220 */ /* 0x080fe20000400000 */
[----:B------:R-:W-:Y:S01]  /*0e90*/  FMUL R37, R37, R19 ;  /* 0x0000001325257220 */ /* 0x000fe20000400000 */
[----:B------:R-:W-:Y:S01]  /*0ea0*/  SHFL.BFLY PT, R17, R10, 0x1, 0x1f ;  /* 0x0c201f000a117f89 */ /* 0x000fe200000e0000 */
[-C--:B----4-:R-:W-:Y:S01]  /*0eb0*/  FMUL R34, R34, R14.reuse ;  /* 0x0000000e22227220 */ /* 0x090fe20000400000 */
[-C--:B------:R-:W-:Y:S01]  /*0ec0*/  FMUL R35, R35, R14.reuse ;  /* 0x0000000e23237220 */ /* 0x080fe20000400000 */
[-C--:B------:R-:W-:Y:S01]  /*0ed0*/  FMUL R38, R38, R14.reuse ;  /* 0x0000000e26267220 */ /* 0x080fe20000400000 */
[----:B------:R-:W-:Y:S01]  /*0ee0*/  FMUL R39, R39, R14 ;  /* 0x0000000e27277220 */ /* 0x000fe20000400000 */
[----:B--2---:R0:W-:Y:S04]  /*0ef0*/  STS.U16 [R13+UR12+0x800], R20 ;  /* 0x000800140d007988 */ /* 0x0041e8000800040c */
[----:B---3--:R1:W-:Y:S01]  /*0f00*/  STS.U16 [R13+UR12+0x900], R18 ;  /* 0x000900120d007988 */ /* 0x0083e2000800040c */
[----:B------:R2:W-:Y:S06]  /*0f10*/  MEMBAR.ALL.CTA ;  /* 0x0000000000007992 */ /* 0x0005ec0000008000 */
[----:B--2---:R-:W2:Y:S01]  /*0f20*/  FENCE.VIEW.ASYNC.S ;  /* 0x00000000000073c6 */ /* 0x004ea20000000000 */
[----:B0-----:R-:W0:Y:S01]  /*0f30*/  MUFU.EX2 R20, R31 ;  /* 0x0000001f00147308 */ /* 0x001e220000000800 */
[----:B-1----:R-:W-:Y:S01]  /*0f40*/  FADD R18, R25, R22 ;  /* 0x0000001619127221 */ /* 0x002fe20000000000 */
[----:B------:R-:W-:-:S03]  /*0f50*/  F2FP.BF16.F32.PACK_AB R25, R22, R25 ;  /* 0x000000191619723e */ /* 0x000fc600000010ff */
[----:B------:R-:W-:-:S04]  /*0f60*/  FADD R21, R27, R18 ;  /* 0x000000121b157221 */ /* 0x000fc80000000000 */
[C---:B0-----:R-:W-:Y:S01]  /*0f70*/  FADD R18, R20.reuse, R21 ;  /* 0x0000001514127221 */ /* 0x041fe20000000000 */
[----:B------:R-:W-:Y:S01]  /*0f80*/  F2FP.BF16.F32.PACK_AB R27, R20, R27 ;  /* 0x0000001b141b723e */ /* 0x000fe200000010ff */
[----:B--2---:R-:W-:Y:S06]  /*0f90*/  BAR.SYNC.DEFER_BLOCKING 0x0 ;  /* 0x0000000000007b1d */ /* 0x004fec0000010000 */
[----:B------:R-:W0:Y:S01]  /*0fa0*/  SHFL.BFLY PT, R21, R18, 0x2, 0x1f ;  /* 0x0c401f0012157f89 */ /* 0x000e2200000e0000 */
[----:B------:R-:W-:-:S06]  /*0fb0*/  WARPGROUP.ARRIVE ;  /* 0x00000000000079c5 */ /* 0x000fcc0000000000 */
[----:B------:R-:W-:Y:S01]  /*0fc0*/  HGMMA.64x16x16.F32.BF16 R32, R24, gdesc[UR8], R32, gsb0 ;  /* 0x0020000818207df0 */ /* 0x000fe20008001820 */
[----:B0-----:R-:W-:Y:S01]  /*0fd0*/  FADD R21, R18, R21 ;  /* 0x0000001512157221 */ /* 0x001fe20000000000 */
[----:B------:R-:W-:Y:S01]  /*0fe0*/  FADD R18, R10, R17 ;  /* 0x000000110a127221 */ /* 0x000fe20000000000 */
[----:B------:R-:W-:-:S03]  /*0ff0*/  MOV R10, R15 ;  /* 0x0000000f000a7202 */ /* 0x000fc60000000f00 */
[----:B------:R-:W0:Y:S01]  /*1000*/  SHFL.BFLY PT, R20, R21, 0x1, 0x1f ;  /* 0x0c201f0015147f89 */ /* 0x000e2200000e0000 */
[----:B------:R-:W-:Y:S01]  /*1010*/  FFMA R12, R19, R12, R18 ;  /* 0x0000000c130c7223 */ /* 0x000fe20000000012 */
[----:B0-----:R-:W-:-:S04]  /*1020*/  FADD R17, R21, R20 ;  /* 0x0000001415117221 */ /* 0x001fc80000000000 */
[----:B------:R-:W-:Y:S01]  /*1030*/  FFMA R11, R14, R11, R17 ;  /* 0x0000000b0e0b7223 */ /* 0x000fe20000000011 */
[----:B------:R-:W-:Y:S01]  /*1040*/  IMAD.MOV.U32 R14, RZ, RZ, R16 ;  /* 0x000000ffff0e7224 */ /* 0x000fe200078e0010 */
[----:B------:R-:W-:Y:S02]  /*1050*/  WARPGROUP.DEPBAR.LE gsb0, 0x0 ;  /* 0x00008000000079c5 */ /* 0x000fe40000010000 */
[----:B------:R-:W-:Y:S05]  /*1060*/  @!P0 BRA `(.L_x_1) ;  /* 0xfffffff8001c8947 */ /* 0x000fea000383ffff */
.L_x_0:
[----:B------:R-:W0:Y:S01]  /*1070*/  S2R R2, SR_TID.X ;  /* 0x0000000000027919 */ /* 0x000e220000002100 */
[----:B-1----:R-:W-:Y:S01]  /*1080*/  MOV R4, R11 ;  /* 0x0000000b00047202 */ /* 0x002fe20000000f00 */
[----:B------:R-:W-:Y:S01]  /*1090*/  FMUL R3, R38, 0.25 ;  /* 0x3e80000026037820 */ /* 0x000fe20000400000 */
[----:B------:R-:W-:Y:S01]  /*10a0*/  FMUL R8, R35, 0.25 ;  /* 0x3e80000023087820 */ /* 0x000fe20000400000 */
[----:B------:R-:W-:Y:S01]  /*10b0*/  FSETP.GT.AND P1, PT, |R12|, 8.50705917302346158658e+37, PT ;  /* 0x7e8000000c00780b */ /* 0x000fe20003f24200 */
[----:B------:R-:W-:Y:S01]  /*10c0*/  FMUL R6, R39, 0.25 ;  /* 0x3e80000027067820 */ /* 0x000fe20000400000 */
[----:B------:R-:W-:Y:S01]  /*10d0*/  FSETP.GT.AND P0, PT, |R4|, 8.50705917302346158658e+37, PT ;  /* 0x7e8000000400780b */ /* 0x000fe20003f04200 */
[----:B------:R-:W-:Y:S01]  /*10e0*/  FMUL R5, R32, 0.25 ;  /* 0x3e80000020057820 */ /* 0x000fe20000400000 */
[----:B------:R-:W-:Y:S01]  /*10f0*/  FSETP.GEU.AND P3, PT, R4, 1.175494350822287508e-38, PT ;  /* 0x008000000400780b */ /* 0x000fe20003f6e000 */
[----:B------:R-:W-:Y:S01]  /*1100*/  FMUL R11, R12, 8388608 ;  /* 0x4b0000000c0b7820 */ /* 0x000fe20000400000 */
[----:B------:R-:W-:Y:S01]  /*1110*/  FSEL R38, R3, R38, P0 ;  /* 0x0000002603267208 */ /* 0x000fe20000000000 */
[----:B------:R-:W-:Y:S01]  /*1120*/  FMUL R3, R34, 0.25 ;  /* 0x3e80000022037820 */ /* 0x000fe20000400000 */
[----:B------:R-:W-:Y:S01]  /*1130*/  FSEL R35, R8, R35, P0 ;  /* 0x0000002308237208 */ /* 0x000fe20000000000 */
[----:B------:R-:W-:Y:S01]  /*1140*/  BAR.SYNC.DEFER_BLOCKING 0x0 ;  /* 0x0000000000007b1d */ /* 0x000fe20000010000 */
[----:B------:R-:W-:Y:S01]  /*1150*/  FSEL R39, R6, R39, P0 ;  /* 0x0000002706277208 */ /* 0x000fe20000000000 */
[----:B------:R-:W-:Y:S01]  /*1160*/  FMUL R6, R37, 0.25 ;  /* 0x3e80000025067820 */ /* 0x000fe20000400000 */
[----:B------:R-:W-:Y:S01]  /*1170*/  FSEL R34, R3, R34, P0 ;  /* 0x0000002203227208 */ /* 0x000fe20000000000 */
[----:B------:R-:W-:Y:S01]  /*1180*/  FMUL R3, R36, 0.25 ;  /* 0x3e80000024037820 */ /* 0x000fe20000400000 */
[----:B------:R-:W-:Y:S01]  /*1190*/  FSETP.GEU.AND P2, PT, R12, 1.175494350822287508e-38, PT ;  /* 0x008000000c00780b */ /* 0x000fe20003f4e000 */
[----:B------:R-:W-:Y:S01]  /*11a0*/  ULDC.64 UR4, c[0x0][0x270] ;  /* 0x00009c0000047ab9 */ /* 0x000fe20000000a00 */
[----:B------:R-:W-:Y:S01]  /*11b0*/  FSEL R32, R5, R32, P1 ;  /* 0x0000002005207208 */ /* 0x000fe20000800000 */
[----:B------:R-:W-:Y:S01]  /*11c0*/  UIMAD UR4, UR13, UR4, URZ ;  /* 0x000000040d0472a4 */ /* 0x000fe2000f8e023f */
[----:B------:R-:W-:Y:S01]  /*11d0*/  FSEL R36, R3, R36, P1 ;  /* 0x0000002403247208 */ /* 0x000fe20000800000 */
[----:B------:R-:W-:Y:S01]  /*11e0*/  FMUL R3, R4, 8388608 ;  /* 0x4b00000004037820 */ /* 0x000fe20000400000 */
[----:B------:R-:W-:Y:S01]  /*11f0*/  FSEL R11, R11, R12, !P2 ;  /* 0x0000000c0b0b7208 */ /* 0x000fe20005000000 */
[----:B------:R-:W-:Y:S01]  /*1200*/  USHF.L.U32 UR6, UR4, 0x1, URZ ;  /* 0x0000000104067899 */ /* 0x000fe2000800063f */
[----:B------:R-:W-:Y:S01]  /*1210*/  FSEL R37, R6, R37, P1 ;  /* 0x0000002506257208 */ /* 0x000fe20000800000 */
[----:B------:R-:W-:Y:S01]  /*1220*/  FMUL R6, R33, 0.25 ;  /* 0x3e80000021067820 */ /* 0x000fe20000400000 */
[C---:B------:R-:W-:Y:S01]  /*1230*/  FSETP.GEU.AND P5, PT, |R12|.reuse, 1.175494350822287508e-38, PT ;  /* 0x008000000c00780b */ /* 0x040fe20003fae200 */
[----:B------:R-:W-:Y:S01]  /*1240*/  @P1 FMUL R12, R12, 0.25 ;  /* 0x3e8000000c0c1820 */ /* 0x000fe20000400000 */
[----:B------:R-:W-:-:S02]  /*1250*/  FSETP.GEU.AND P4, PT, |R4|, 1.175494350822287508e-38, PT ;  /* 0x008000000400780b */ /* 0x000fc40003f8e200 */
[C---:B0-----:R-:W-:Y:S01]  /*1260*/  LOP3.LUT R7, R2.reuse, 0x7, RZ, 0xc0, !PT ;  /* 0x0000000702077812 */ /* 0x041fe200078ec0ff */
[C---:B------:R-:W-:Y:S01]  /*1270*/  IMAD.SHL.U32 R9, R2.reuse, 0x4, RZ ;  /* 0x0000000402097824 */ /* 0x040fe200078e00ff */
[----:B------:R-:W-:Y:S02]  /*1280*/  LOP3.LUT R18, R2, 0x8, RZ, 0xc0, !PT ;  /* 0x0000000802127812 */ /* 0x000fe400078ec0ff */
[----:B------:R-:W-:Y:S02]  /*1290*/  LEA R8, R7, UR12, 0x4 ;  /* 0x0000000c07087c11 */ /* 0x000fe4000f8e20ff */
[----:B------:R-:W-:Y:S02]  /*12a0*/  LOP3.LUT R9, R9, 0xc0, RZ, 0xc0, !PT ;  /* 0x000000c009097812 */ /* 0x000fe400078ec0ff */
[----:B------:R-:W-:Y:S01]  /*12b0*/  FSEL R33, R6, R33, P1 ;  /* 0x0000002106217208 */ /* 0x000fe20000800000 */
[--C-:B------:R-:W-:Y:S01]  /*12c0*/  IMAD R10, R7, -0x8, R8.reuse ;  /* 0xfffffff8070a7824 */ /* 0x100fe200078e0208 */
[----:B------:R-:W-:Y:S01]  /*12d0*/  FSEL R17, RZ, -23, P3 ;  /* 0xc1b80000ff117808 */ /* 0x000fe20001800000 */
[----:B------:R-:W-:Y:S01]  /*12e0*/  IMAD R20, R18, 0x80, R8 ;  /* 0x0000008012147824 */ /* 0x000fe200078e0208 */
[----:B------:R-:W-:Y:S01]  /*12f0*/  FSEL R14, RZ, -23, P2 ;  /* 0xc1b80000ff0e7808 */ /* 0x000fe20001000000 */
[----:B------:R-:W-:Y:S01]  /*1300*/  @!P5 FMUL R12, R12, 16777216 ;  /* 0x4b8000000c0cd820 */ /* 0x000fe20000400000 */
[----:B------:R-:W-:Y:S01]  /*1310*/  IADD3 R19, R9, R10, RZ ;  /* 0x0000000a09137210 */ /* 0x000fe20007ffe0ff */
[----:B------:R-:W-:Y:S01]  /*1320*/  @!P5 FMUL R37, R37, 16777216 ;  /* 0x4b8000002525d820 */ /* 0x000fe20000400000 */
[----:B------:R-:W-:Y:S01]  /*1330*/  FSEL R10, R3, R4, !P3 ;  /* 0x00000004030a7208 */ /* 0x000fe20005800000 */
[----:B------:R-:W-:Y:S01]  /*1340*/  @P0 FMUL R4, R4, 0.25 ;  /* 0x3e80000004040820 */ /* 0x000fe20000400000 */
[----:B------:R-:W-:Y:S01]  /*1350*/  IADD3 R3, R11, -0x3f3504f3, RZ ;  /* 0xc0cafb0d0b037810 */ /* 0x000fe20007ffe0ff */
[----:B------:R-:W-:Y:S01]  /*1360*/  @!P5 FMUL R36, R36, 16777216 ;  /* 0x4b8000002424d820 */ /* 0x000fe20000400000 */
[----:B------:R-:W-:Y:S01]  /*1370*/  @!P5 FMUL R33, R33, 16777216 ;  /* 0x4b8000002121d820 */ /* 0x000fe20000400000 */
[----:B------:R-:W-:Y:S01]  /*1380*/  VIADD R5, R10, 0xc0cafb0d ;  /* 0xc0cafb0d0a057836 */ /* 0x000fe20000000000 */
[----:B------:R-:W-:Y:S01]  /*1390*/  LOP3.LUT R6, R3, 0xff800000, RZ, 0xc0, !PT ;  /* 0xff80000003067812 */ /* 0x000fe200078ec0ff */
[----:B------:R-:W-:Y:S01]  /*13a0*/  @!P4 FMUL R4, R4, 16777216 ;  /* 0x4b8000000404c820 */ /* 0x000fe20000400000 */
[----:B------:R-:W-:Y:S01]  /*13b0*/  LEA.HI R3, R18, R19, RZ, 0x1f ;  /* 0x0000001312037211 */ /* 0x000fe200078ff8ff */
[----:B------:R-:W-:Y:S01]  /*13c0*/  @!P5 FMUL R32, R32, 16777216 ;  /* 0x4b8000002020d820 */ /* 0x000fe20000400000 */
[----:B------:R-:W-:Y:S01]  /*13d0*/  LOP3.LUT R9, R5, 0xff800000, RZ, 0xc0, !PT ;  /* 0xff80000005097812 */ /* 0x000fe200078ec0ff */
[----:B------:R-:W-:Y:S01]  /*13e0*/  @!P4 FMUL R39, R39, 16777216 ;  /* 0x4b8000002727c820 */ /* 0x000fe20000400000 */
[----:B------:R-:W-:Y:S01]  /*13f0*/  I2FP.F32.S32 R7, R6 ;  /* 0x0000000600077245 */ /* 0x000fe20000201400 */
[----:B------:R-:W0:Y:S01]  /*1400*/  MUFU.RCP R5, R12 ;  /* 0x0000000c00057308 */ /* 0x000e220000001000 */
[----:B------:R-:W-:Y:S01]  /*1410*/  I2FP.F32.S32 R8, R9 ;  /* 0x0000000900087245 */ /* 0x000fe20000201400 */
[----:B------:R-:W-:Y:S01]  /*1420*/  IMAD.IADD R18, R10, 0x1, -R9 ;  /* 0x000000010a127824 */ /* 0x000fe200078e0a09 */
[----:B------:R-:W-:Y:S01]  /*1430*/  MOV R19, 0x3dc6b27f ;  /* 0x3dc6b27f00137802 */ /* 0x000fe20000000f00 */
[----:B------:R-:W-:Y:S01]  /*1440*/  FFMA.FTZ R14, R7, 1.1920928955078125e-07, R14 ;  /* 0x34000000070e7823 */ /* 0x000fe2000001000e */
[----:B------:R-:W-:Y:S01]  /*1450*/  LOP3.LUT R13, R2, 0x70, RZ, 0xc0, !PT ;  /* 0x00000070020d7812 */ /* 0x000fe200078ec0ff */
[----:B------:R-:W-:Y:S01]  /*1460*/  FFMA.FTZ R17, R8, 1.1920928955078125e-07, R17 ;  /* 0x3400000008117823 */ /* 0x000fe20000010011 */
[----:B------:R-:W-:-:S02]  /*1470*/  IMAD.IADD R8, R11, 0x1, -R6 ;  /* 0x000000010b087824 */ /* 0x000fc400078e0a06 */
[----:B------:R-:W-:Y:S01]  /*1480*/  FADD R18, R18, -1 ;  /* 0xbf80000012127421 */ /* 0x000fe20000000000 */
[----:B------:R-:W1:Y:S01]  /*1490*/  MUFU.RCP R4, R4 ;  /* 0x0000000400047308 */ /* 0x000e620000001000 */
[----:B------:R-:W-:Y:S01]  /*14a0*/  @!P4 FMUL R38, R38, 16777216 ;  /* 0x4b8000002626c820 */ /* 0x000fe20000400000 */
[----:B------:R-:W-:Y:S01]  /*14b0*/  FADD R8, R8, -1 ;  /* 0xbf80000008087421 */ /* 0x000fe20000000000 */
[-C--:B------:R-:W-:Y:S01]  /*14c0*/  FFMA.FTZ R9, R18, R19.reuse, -0.16845393180847167969 ;  /* 0xbe2c7f3012097423 */ /* 0x080fe20000010013 */
[----:B------:R-:W-:Y:S01]  /*14d0*/  @!P4 FMUL R35, R35, 16777216 ;  /* 0x4b8000002323c820 */ /* 0x000fe20000400000 */
[----:B------:R-:W-:Y:S01]  /*14e0*/  @!P4 FMUL R34, R34, 16777216 ;  /* 0x4b8000002222c820 */ /* 0x000fe20000400000 */
[----:B------:R-:W-:Y:S01]  /*14f0*/  FFMA.FTZ R7, R8, R19, -0.16845393180847167969 ;  /* 0xbe2c7f3008077423 */ /* 0x000fe20000010013 */
[----:B------:R-:W-:Y:S01]  /*1500*/  FFMA.FTZ R9, R18, R9, 0.1716887056827545166 ;  /* 0x3e2fcf2a12097423 */ /* 0x000fe20000010009 */
[C---:B0-----:R-:W-:Y:S01]  /*1510*/  FMUL R37, R5.reuse, R37 ;  /* 0x0000002505257220 */ /* 0x041fe20000400000 */
[C---:B------:R-:W-:Y:S01]  /*1520*/  FMUL R36, R5.reuse, R36 ;  /* 0x0000002405247220 */ /* 0x040fe20000400000 */
[----:B------:R-:W-:Y:S01]  /*1530*/  FFMA.FTZ R7, R8, R7, 0.1716887056827545166 ;  /* 0x3e2fcf2a08077423 */ /* 0x000fe20000010007 */
[----:B------:R-:W-:Y:S01]  /*1540*/  FFMA.FTZ R9, R18, R9, -0.17900948226451873779 ;  /* 0xbe374e4312097423 */ /* 0x000fe20000010009 */
[C---:B------:R-:W-:Y:S01]  /*1550*/  FMUL R6, R5.reuse, R33 ;  /* 0x0000002105067220 */ /* 0x040fe20000400000 */
[----:B------:R-:W-:Y:S01]  /*1560*/  FMUL R5, R5, R32 ;  /* 0x0000002005057220 */ /* 0x000fe20000400000 */
[----:B------:R-:W-:Y:S01]  /*1570*/  FFMA.FTZ R7, R8, R7, -0.17900948226451873779 ;  /* 0xbe374e4308077423 */ /* 0x000fe20000010007 */
[----:B------:R-:W-:Y:S01]  /*1580*/  FFMA.FTZ R19, R18, R9, 0.20512372255325317383 ;  /* 0x3e520bf412137423 */ /* 0x000fe20000010009 */
[----:B------:R-:W-:Y:S01]  /*1590*/  LEA R13, R13, R20, 0x3 ;  /* 0x000000140d0d7211 */ /* 0x000fe200078e18ff */
[----:B-1----:R-:W-:Y:S01]  /*15a0*/  FMUL R38, R4, R38 ;  /* 0x0000002604267220 */ /* 0x002fe20000400000 */
[----:B------:R-:W-:Y:S01]  /*15b0*/  FFMA.FTZ R7, R8, R7, 0.20512372255325317383 ;  /* 0x3e520bf408077423 */ /* 0x000fe20000010007 */
[C---:B------:R-:W-:Y:S01]  /*15c0*/  FMUL R20, R4.reuse, R35 ;  /* 0x0000002304147220 */ /* 0x040fe20000400000 */
[----:B------:R-:W-:Y:S01]  /*15d0*/  FMUL R21, R4, R34 ;  /* 0x0000002204157220 */ /* 0x000fe20000400000 */
[----:B------:R-:W0:Y:S01]  /*15e0*/  LDC R12, c[0x0][0x278] ;  /* 0x00009e00ff0c7b82 */ /* 0x000e220000000800 */
[----:B------:R-:W-:Y:S01]  /*15f0*/  FFMA.FTZ R7, R8, R7, -0.24046532809734344482 ;  /* 0xbe763c8b08077423 */ /* 0x000fe20000010007 */
[----:B------:R-:W-:Y:S01]  /*1600*/  FFMA.FTZ R19, R18, R19, -0.24046532809734344482 ;  /* 0xbe763c8b12137423 */ /* 0x000fe20000010013 */
[----:B------:R-:W-:-:S02]  /*1610*/  SHF.R.U32.HI R29, RZ, 0x6, R2 ;  /* 0x00000006ff1d7819 */ /* 0x000fc40000011602 */
[----:B------:R-:W-:Y:S01]  /*1620*/  FFMA.FTZ R9, R8, R7, 0.28857114911079406738 ;  /* 0x3e93bf9908097423 */ /* 0x000fe20000010007 */
[----:B------:R-:W-:Y:S01]  /*1630*/  FMUL R7, R4, R39 ;  /* 0x0000002704077220 */ /* 0x000fe20000400000 */
[----:B------:R-:W-:Y:S01]  /*1640*/  F2FP.BF16.F32.PACK_AB R4, R36, R5 ;  /* 0x000000052404723e */ /* 0x000fe200000010ff */
[----:B------:R-:W-:Y:S01]  /*1650*/  FFMA.FTZ R19, R18, R19, 0.28857114911079406738 ;  /* 0x3e93bf9912137423 */ /* 0x000fe20000010013 */
[----:B------:R-:W-:Y:S01]  /*1660*/  F2FP.BF16.F32.PACK_AB R5, R37, R6 ;  /* 0x000000062505723e */ /* 0x000fe200000010ff */
[----:B------:R-:W-:Y:S01]  /*1670*/  FFMA.FTZ R9, R8, R9, -0.36067417263984680176 ;  /* 0xbeb8aa4908097423 */ /* 0x000fe20000010009 */
[----:B------:R-:W-:Y:S01]  /*1680*/  F2FP.BF16.F32.PACK_AB R6, R38, R21 ;  /* 0x000000152606723e */ /* 0x000fe200000010ff */
[----:B------:R-:W-:Y:S01]  /*1690*/  FFMA.FTZ R19, R18, R19, -0.36067417263984680176 ;  /* 0xbeb8aa4912137423 */ /* 0x000fe20000010013 */
[----:B------:R-:W-:Y:S01]  /*16a0*/  F2FP.BF16.F32.PACK_AB R7, R7, R20 ;  /* 0x000000140707723e */ /* 0x000fe200000010ff */
[----:B------:R-:W-:Y:S01]  /*16b0*/  FFMA.FTZ R9, R8, R9, 0.48089820146560668945 ;  /* 0x3ef6384a08097423 */ /* 0x000fe20000010009 */
[----:B------:R-:W-:Y:S01]  /*16c0*/  SHF.L.U32 R20, R2, 0x4, RZ ;  /* 0x0000000402147819 */ /* 0x000fe200000006ff */
[----:B------:R-:W-:Y:S01]  /*16d0*/  FFMA.FTZ R19, R18, R19, 0.48089820146560668945 ;  /* 0x3ef6384a12137423 */ /* 0x000fe20000010013 */
[----:B------:R-:W-:Y:S01]  /*16e0*/  SGXT.U32 R29, R29, 0x1 ;  /* 0x000000011d1d781a */ /* 0x000fe20000000000 */
[----:B------:R1:W-:Y:S01]  /*16f0*/  STSM.16.M88.4 [R13], R4 ;  /* 0x000000040d007844 */ /* 0x0003e20000000200 */
[----:B------:R-:W-:Y:S01]  /*1700*/  FFMA.FTZ R9, R8, R9, -0.72134751081466674805 ;  /* 0xbf38aa3b08097423 */ /* 0x000fe20000010009 */
[----:B------:R-:W-:Y:S01]  /*1710*/  LOP3.LUT R20, R20, 0x7f0, RZ, 0xc0, !PT ;  /* 0x000007f014147812 */ /* 0x000fe200078ec0ff */
[----:B------:R-:W-:Y:S01]  /*1720*/  FFMA.FTZ R19, R18, R19, -0.72134751081466674805 ;  /* 0xbf38aa3b12137423 */ /* 0x000fe20000010013 */
[----:B------:R-:W-:Y:S01]  /*1730*/  BAR.SYNC.DEFER_BLOCKING 0x0 ;  /* 0x0000000000007b1d */ /* 0x000fe20000010000 */
[----:B------:R-:W-:Y:S01]  /*1740*/  FMUL R9, R8, R9 ;  /* 0x0000000908097220 */ /* 0x000fe20000400000 */
[----:B0-----:R-:W-:-:S02]  /*1750*/  IMAD R29, R29, R12, RZ ;  /* 0x0000000c1d1d7224 */ /* 0x001fc400078e02ff */
[----:B------:R-:W-:Y:S01]  /*1760*/  FMUL R21, R18, R19 ;  /* 0x0000001312157220 */ /* 0x000fe20000400000 */
[C---:B------:R-:W-:Y:S01]  /*1770*/  ISETP.GE.U32.AND P1, PT, R11.reuse, 0x7f800000, PT ;  /* 0x7f8000000b00780c */ /* 0x040fe20003f26070 */
[----:B------:R-:W-:Y:S01]  /*1780*/  FMUL R9, R8, R9 ;  /* 0x0000000908097220 */ /* 0x000fe20000400000 */
[----:B------:R-:W-:Y:S02]  /*1790*/  IMAD R25, R12, 0x2, R29 ;  /* 0x000000020c197824 */ /* 0x000fe400078e021d */
[----:B------:R-:W-:Y:S01]  /*17a0*/  FMUL R21, R18, R21 ;  /* 0x0000001512157220 */ /* 0x000fe20000400000 */
[----:B------:R-:W-:Y:S01]  /*17b0*/  ISETP.GE.U32.AND P2, PT, R10, 0x7f800000, PT ;  /* 0x7f8000000a00780c */ /* 0x000fe20003f46070 */
[----:B------:R-:W-:Y:S01]  /*17c0*/  FFMA.FTZ R19, R8, 1.4426950216293334961, R9 ;  /* 0x3fb8aa3b08137823 */ /* 0x000fe20000010009 */
[----:B------:R-:W-:Y:S01]  /*17d0*/  FSETP.NEU.AND P0, PT, R11, RZ, PT ;  /* 0x000000ff0b00720b */ /* 0x000fe20003f0d000 */
[----:B------:R-:W0:Y:S01]  /*17e0*/  LDC.64 R8, c[0x0][0x228] ;  /* 0x00008a00ff087b82 */ /* 0x000e220000000a00 */
[----:B-1----:R-:W-:Y:S01]  /*17f0*/  LEA R13, R12, R25, 0x1 ;  /* 0x000000190c0d7211 */ /* 0x002fe200078e08ff */
[----:B------:R-:W-:Y:S01]  /*1800*/  FFMA.FTZ R18, R18, 1.4426950216293334961, R21 ;  /* 0x3fb8aa3b12127823 */ /* 0x000fe20000010015 */
[----:B------:R-:W-:-:S03]  /*1810*/  FADD R14, R14, R19 ;  /* 0x000000130e0e7221 */ /* 0x000fc60000000000 */
[----:B------:R-:W-:Y:S02]  /*1820*/  IMAD R19, R12, 0x2, R13 ;  /* 0x000000020c137824 */ /* 0x000fe400078e020d */
[----:B------:R-:W-:Y:S01]  /*1830*/  FADD R17, R17, R18 ;  /* 0x0000001211117221 */ /* 0x000fe20000000000 */
[----:B------:R-:W-:Y:S01]  /*1840*/  @P1 MOV R22, 0x7f800000 ;  /* 0x7f80000000161802 */ /* 0x000fe20000000f00 */
[----:B------:R-:W-:Y:S01]  /*1850*/  IMAD R18, R0, UR5, RZ ;  /* 0x0000000500127c24 */ /* 0x000fe2000f8e02ff */
[----:B------:R-:W-:Y:S01]  /*1860*/  UIMAD.WIDE UR4, UR4, 0x2, URZ ;  /* 0x00000002040478a5 */ /* 0x000fe2000f8e023f */
[----:B------:R-:W-:Y:S01]  /*1870*/  IMAD R21, R12, 0x2, R19 ;  /* 0x000000020c157824 */ /* 0x000fe200078e0213 */
[----:B------:R-:W-:Y:S01]  /*1880*/  @P2 MOV R31, 0x7f800000 ;  /* 0x7f800000001f2802 */ /* 0x000fe20000000f00 */
[----:B------:R1:W2:Y:S01]  /*1890*/  LDS.128 R4, [R20+UR12] ;  /* 0x0000000c14047984 */ /* 0x0002a20008000c00 */
[----:B------:R-:W-:Y:S01]  /*18a0*/  @P1 FFMA.FTZ R14, R11, R22, +INF ;  /* 0x7f8000000b0e1423 */ /* 0x000fe20000010016 */
[----:B------:R-:W-:Y:S01]  /*18b0*/  SHF.L.U32 R11, R18, 0x1, RZ ;  /* 0x00000001120b7819 */ /* 0x000fe200000006ff */
[----:B------:R-:W-:Y:S01]  /*18c0*/  IMAD R23, R12, 0x2, R21 ;  /* 0x000000020c177824 */ /* 0x000fe200078e0215 */
[----:B------:R-:W-:Y:S01]  /*18d0*/  FSETP.NEU.AND P1, PT, R10, RZ, PT ;  /* 0x000000ff0a00720b */ /* 0x000fe20003f2d000 */
[----:B------:R-:W-:-:S04]  /*18e0*/  IMAD.HI R28, R18, 0x2, RZ ;  /* 0x00000002121c7827 */ /* 0x000fc800078e02ff */
[----:B------:R-:W-:Y:S01]  /*18f0*/  @P2 FFMA.FTZ R17, R10, R31, +INF ;  /* 0x7f8000000a112423 */ /* 0x000fe2000001001f */
[----:B------:R-:W-:Y:S01]  /*1900*/  FSEL R14, R14, -INF , P0 ;  /* 0xff8000000e0e7808 */ /* 0x000fe20000000000 */
[----:B------:R-:W-:Y:S01]  /*1910*/  ULDC UR4, c[0x0][0x27c] ;  /* 0x00009f0000047ab9 */ /* 0x000fe20000000800 */
[----:B------:R-:W-:Y:S01]  /*1920*/  IMAD R27, R12, 0x2, R23 ;  /* 0x000000020c1b7824 */ /* 0x000fe200078e0217 */
[----:B------:R-:W-:Y:S01]  /*1930*/  UIMAD UR4, UR13, UR4, URZ ;  /* 0x000000040d0472a4 */ /* 0x000fe2000f8e023f */
[----:B0-----:R-:W-:Y:S01]  /*1940*/  IADD3 R26, P3, P4, R11, UR6, R8 ;  /* 0x000000060b1a7c10 */ /* 0x001fe2000fc7e008 */
[----:B------:R-:W-:Y:S01]  /*1950*/  FFMA R14, R14, 0.69314718246459960938, R15 ;  /* 0x3f3172180e0e7823 */ /* 0x000fe2000000000f */
[----:B------:R-:W-:Y:S01]  /*1960*/  FSEL R17, R17, -INF , P1 ;  /* 0xff80000011117808 */ /* 0x000fe20000800000 */
[----:B------:R-:W-:Y:S01]  /*1970*/  USHF.L.U32 UR6, UR4, 0x2, URZ ;  /* 0x0000000204067899 */ /* 0x000fe2000800063f */
[----:B------:R-:W-:Y:S01]  /*1980*/  IADD3.X R28, R28, UR5, R9, P3, P4 ;  /* 0x000000051c1c7c10 */ /* 0x000fe20009fe8409 */
[----:B------:R-:W-:Y:S01]  /*1990*/  UIMAD.WIDE UR4, UR4, 0x4, URZ ;  /* 0x00000004040478a5 */ /* 0x000fe2000f8e023f */
[----:B------:R-:W-:Y:S01]  /*19a0*/  LEA R8, P3, R29, R26, 0x1 ;  /* 0x0000001a1d087211 */ /* 0x000fe200078608ff */
[----:B------:R-:W-:Y:S01]  /*19b0*/  FFMA R15, R17, 0.69314718246459960938, R16 ;  /* 0x3f317218110f7823 */ /* 0x000fe20000000010 */
[----:B------:R-:W-:-:S02]  /*19c0*/  LEA R31, R12, R27, 0x1 ;  /* 0x0000001b0c1f7211 */ /* 0x000fc400078e08ff */
[-C--:B------:R-:W-:Y:S02]  /*19d0*/  LEA R10, P6, R25, R26.reuse, 0x1 ;  /* 0x0000001a190a7211 */ /* 0x080fe400078c08ff */
[----:B------:R-:W-:Y:S02]  /*19e0*/  LEA R12, P5, R13, R26, 0x1 ;  /* 0x0000001a0d0c7211 */ /* 0x000fe400078a08ff */
[----:B------:R-:W-:Y:S02]  /*19f0*/  LEA.HI.X.SX32 R9, R29, R28, 0x1, P3 ;  /* 0x0000001c1d097211 */ /* 0x000fe400018f0eff */
[----:B------:R-:W-:Y:S02]  /*1a00*/  LEA R18, P2, R19, R26, 0x1 ;  /* 0x0000001a13127211 */ /* 0x000fe400078408ff */
[----:B------:R-:W-:Y:S02]  /*1a10*/  LEA.HI.X.SX32 R11, R25, R28, 0x1, P6 ;  /* 0x0000001c190b7211 */ /* 0x000fe400030f0eff */
[----:B-1----:R-:W-:-:S02]  /*1a20*/  LEA R20, P4, R21, R26, 0x1 ;  /* 0x0000001a15147211 */ /* 0x002fc400078808ff */
[----:B------:R-:W-:Y:S02]  /*1a30*/  LEA.HI.X.SX32 R13, R13, R28, 0x1, P5 ;  /* 0x0000001c0d0d7211 */ /* 0x000fe400028f0eff */
[-C--:B------:R-:W-:Y:S02]  /*1a40*/  LEA R22, P3, R23, R26.reuse, 0x1 ;  /* 0x0000001a17167211 */ /* 0x080fe400078608ff */
[-C--:B------:R-:W-:Y:S02]  /*1a50*/  LEA R24, P6, R27, R26.reuse, 0x1 ;  /* 0x0000001a1b187211 */ /* 0x080fe400078c08ff */
[----:B------:R-:W-:Y:S01]  /*1a60*/  LEA R26, P5, R31, R26, 0x1 ;  /* 0x0000001a1f1a7211 */ /* 0x000fe200078a08ff */
[----:B--2---:R0:W-:Y:S01]  /*1a70*/  STG.E.U16 desc[UR18][R8.64], R4 ;  /* 0x0000000408007986 */ /* 0x0041e2000c101512 */
[-C--:B------:R-:W-:Y:S02]  /*1a80*/  LEA.HI.X.SX32 R19, R19, R28.reuse, 0x1, P2 ;  /* 0x0000001c13137211 */ /* 0x080fe400010f0eff */
[-C--:B------:R-:W-:Y:S01]  /*1a90*/  LEA.HI.X.SX32 R21, R21, R28.reuse, 0x1, P4 ;  /* 0x0000001c15157211 */ /* 0x080fe200020f0eff */
[----:B------:R1:W-:Y:S01]  /*1aa0*/  STG.E.U16 desc[UR18][R10.64], R5 ;  /* 0x000000050a007986 */ /* 0x0003e2000c101512 */
[----:B------:R-:W-:-:S02]  /*1ab0*/  LEA.HI.X.SX32 R23, R23, R28, 0x1, P3 ;  /* 0x0000001c17177211 */ /* 0x000fc400018f0eff */
[-C--:B------:R-:W-:Y:S01]  /*1ac0*/  LEA.HI.X.SX32 R25, R27, R28.reuse, 0x1, P6 ;  /* 0x0000001c1b197211 */ /* 0x080fe200030f0eff */
[----:B------:R2:W-:Y:S01]  /*1ad0*/  STG.E.U16 desc[UR18][R12.64], R6 ;  /* 0x000000060c007986 */ /* 0x0005e2000c101512 */
[----:B------:R-:W-:Y:S02]  /*1ae0*/  LEA.HI.X.SX32 R27, R31, R28, 0x1, P5 ;  /* 0x0000001c1f1b7211 */ /* 0x000fe400028f0eff */
[----:B------:R-:W-:Y:S01]  /*1af0*/  PRMT R30, R7, 0x7632, R30 ;  /* 0x00007632071e7816 */ /* 0x000fe2000000001e */
[----:B------:R3:W-:Y:S01]  /*1b00*/  STG.E.U16 desc[UR18][R18.64], R7 ;  /* 0x0000000712007986 */ /* 0x0007e2000c101512 */
[----:B0-----:R-:W-:Y:S01]  /*1b10*/  PRMT R9, R4, 0x7632, R9 ;  /* 0x0000763204097816 */ /* 0x001fe20000000009 */
[----:B------:R-:W0:Y:S01]  /*1b20*/  LDC.64 R28, c[0x0][0x230] ;  /* 0x00008c00ff1c7b82 */ /* 0x000e220000000a00 */
[C---:B------:R-:W-:Y:S01]  /*1b30*/  LOP3.LUT P2, RZ, R2.reuse, 0x40, RZ, 0xc0, !PT ;  /* 0x0000004002ff7812 */ /* 0x040fe2000784c0ff */
[----:B------:R-:W-:Y:S01]  /*1b40*/  IMAD.SHL.U32 R2, R2, 0x2, RZ ;  /* 0x0000000202027824 */ /* 0x000fe200078e00ff */
[----:B-1----:R-:W-:Y:S01]  /*1b50*/  PRMT R11, R5, 0x7632, R11 ;  /* 0x00007632050b7816 */ /* 0x002fe2000000000b */
[----:B------:R3:W-:Y:S01]  /*1b60*/  STG.E.U16 desc[UR18][R20.64], R9 ;  /* 0x0000000914007986 */ /* 0x0007e2000c101512 */
[C---:B------:R-:W-:Y:S01]  /*1b70*/  SHF.L.U32 R5, R0.reuse, 0x2, RZ ;  /* 0x0000000200057819 */ /* 0x040fe200000006ff */
[----:B------:R-:W-:Y:S01]  /*1b80*/  IMAD.HI R0, R0, 0x4, RZ ;  /* 0x0000000400007827 */ /* 0x000fe200078e02ff */
[----:B--2---:R-:W-:Y:S01]  /*1b90*/  PRMT R13, R6, 0x7632, R13 ;  /* 0x00007632060d7816 */ /* 0x004fe2000000000d */
[----:B------:R3:W-:Y:S01]  /*1ba0*/  STG.E.U16 desc[UR18][R22.64], R11 ;  /* 0x0000000b16007986 */ /* 0x0007e2000c101512 */
[----:B------:R-:W-:-:S03]  /*1bb0*/  LOP3.LUT R2, R2, 0xf8, RZ, 0xc0, !PT ;  /* 0x000000f802027812 */ /* 0x000fc600078ec0ff */
[----:B------:R3:W-:Y:S04]  /*1bc0*/  STG.E.U16 desc[UR18][R24.64], R13 ;  /* 0x0000000d18007986 */ /* 0x0007e8000c101512 */
[----:B------:R3:W-:Y:S01]  /*1bd0*/  STG.E.U16 desc[UR18][R26.64], R30 ;  /* 0x0000001e1a007986 */ /* 0x0007e2000c101512 */
[----:B------:R-:W-:Y:S01]  /*1be0*/  BAR.SYNC.DEFER_BLOCKING 0x0 ;  /* 0x0000000000007b1d */ /* 0x000fe20000010000 */
[----:B0-----:R-:W-:-:S04]  /*1bf0*/  IADD3 R28, P0, P1, R5, UR6, R28 ;  /* 0x00000006051c7c10 */ /* 0x001fc8000f91e01c */
[----:B------:R-:W-:Y:S01]  /*1c00*/  IADD3.X R29, R0, UR5, R29, P0, P1 ;  /* 0x00000005001d7c10 */ /* 0x000fe200087e241d */
[----:B------:R3:W-:Y:S02]  /*1c10*/  STS.64 [R2+UR12], R14 ;  /* 0x0000000e02007988 */ /* 0x0007e40008000a0c */
[----:B------:R-:W-:Y:S06]  /*1c20*/  BAR.SYNC.DEFER_BLOCKING 0x0 ;  /* 0x0000000000007b1d */ /* 0x000fec0000010000 */
[----:B------:R-:W-:Y:S05]  /*1c30*/  @P2 EXIT ;  /* 0x000000000000294d */ /* 0x000fea0003800000 */
[----:B------:R-:W0:Y:S04]  /*1c40*/  LDS R3, [R3] ;  /* 0x0000000003037984 */ /* 0x000e280000000800 */
[----:B0-----:R-:W-:Y:S01]  /*1c50*/  STG.E desc[UR18][R28.64], R3 ;  /* 0x000000031c007986 */ /* 0x001fe2000c101912 */
[----:B------:R-:W-:Y:S05]  /*1c60*/  EXIT ;  /* 0x000000000000794d */ /* 0x000fea0003800000 */
.L_x_2:
[----:B------:R-:W-:-:S00]  /*1c70*/  BRA `(.L_x_2) ;  /* 0xfffffffc00fc7947 */ /* 0x000fc0000383ffff */
[----:B------:R-:W-:-:S00]  /*1c80*/  NOP ;  /* 0x0000000000007918 */ /* 0x000fc00000000000 */
[----:B------:R-:W-:-:S00]  /*1c90*/  NOP ;  /* 0x0000000000007918 */ /* 0x000fc00000000000 */
[----:B------:R-:W-:-:S00]  /*1ca0*/  NOP ;  /* 0x0000000000007918 */ /* 0x000fc00000000000 */
[----:B------:R-:W-:-:S00]  /*1cb0*/  NOP ;  /* 0x0000000000007918 */ /* 0x000fc00000000000 */
[----:B------:R-:W-:-:S00]  /*1cc0*/  NOP ;  /* 0x0000000000007918 */ /* 0x000fc00000000000 */
[----:B------:R-:W-:-:S00]  /*1cd0*/  NOP ;  /* 0x0000000000007918 */ /* 0x000fc00000000000 */
[----:B------:R-:W-:-:S00]  /*1ce0*/  NOP ;  /* 0x0000000000007918 */ /* 0x000fc00000000000 */
[----:B------:R-:W-:-:S00]  /*1cf0*/  NOP ;  /* 0x0000000000007918 */ /* 0x000fc00000000000 */
.L_x_3:


//--------------------- .nv.global.init           --------------------------
	.section	.nv.global.init,"aw",@progbits
.nv.global.init:
	.type		_$_str,@object
	.size		_$_str,(.L_0 - _$_str)
_$_str:
        /*0000*/ 	.byte	0x5f, 0x5f, 0x43, 0x55, 0x44, 0x41, 0x5f, 0x46, 0x54, 0x5a, 0x00
.L_0:


//--------------------- .nv.shared.attn_fwd       --------------------------
	.section	.nv.shared.attn_fwd,"aw",@nobits
	.sectionflags	@""
	.align	16
	.zero		1024


//--------------------- .nv.shared.reserved.0     --------------------------
	.section	.nv.shared.reserved.0,"aw",@nobits
	.weak		__nv_reservedSMEM_offset_0_alias
	.size		__nv_reservedSMEM_offset_0_alias, 0, 0
	.other		__nv_reservedSMEM_offset_0_alias,@"STO_CUDA_RESERVED_SHARED STV_DEFAULT"
__nv_reservedSMEM_offset_0_alias:
	.zero		0


//--------------------- .nv.constant0.attn_fwd    --------------------------
	.section	.nv.constant0.attn_fwd,"a",@progbits
	.sectionflags	@""
	.align	4
.nv.constant0.attn_fwd:
	.zero		664


//--------------------- SYMBOLS --------------------------

	.type		.nv.reservedSmem.offset0,@object
	.size		.nv.reservedSmem.offset0,0x4
